//
// Generated by NVIDIA NVVM Compiler
//
// Compiler Build ID: CL-36424714
// Cuda compilation tools, release 13.0, V13.0.88
// Based on NVVM 20.0.0
//

.version 9.0
.target sm_100
.address_size 64

	// .globl	_Z26calculateHistEntropyCuda2DPKdPKiS0_S2_S2_S0_PiPdS4_S4_S4_S4_S4_S4_S3_PS4_
.extern .func  (.param .b64 func_retval0) malloc
(
	.param .b64 malloc_param_0
)
;
.extern .func free
(
	.param .b64 free_param_0
)
;
.global .align 8 .f64 EPSD = 0d3CB0000000000000;

.visible .entry _Z26calculateHistEntropyCuda2DPKdPKiS0_S2_S2_S0_PiPdS4_S4_S4_S4_S4_S4_S3_PS4_(
	.param .u64 .ptr .align 1 _Z26calculateHistEntropyCuda2DPKdPKiS0_S2_S2_S0_PiPdS4_S4_S4_S4_S4_S4_S3_PS4__param_0,
	.param .u64 .ptr .align 1 _Z26calculateHistEntropyCuda2DPKdPKiS0_S2_S2_S0_PiPdS4_S4_S4_S4_S4_S4_S3_PS4__param_1,
	.param .u64 .ptr .align 1 _Z26calculateHistEntropyCuda2DPKdPKiS0_S2_S2_S0_PiPdS4_S4_S4_S4_S4_S4_S3_PS4__param_2,
	.param .u64 .ptr .align 1 _Z26calculateHistEntropyCuda2DPKdPKiS0_S2_S2_S0_PiPdS4_S4_S4_S4_S4_S4_S3_PS4__param_3,
	.param .u64 .ptr .align 1 _Z26calculateHistEntropyCuda2DPKdPKiS0_S2_S2_S0_PiPdS4_S4_S4_S4_S4_S4_S3_PS4__param_4,
	.param .u64 .ptr .align 1 _Z26calculateHistEntropyCuda2DPKdPKiS0_S2_S2_S0_PiPdS4_S4_S4_S4_S4_S4_S3_PS4__param_5,
	.param .u64 .ptr .align 1 _Z26calculateHistEntropyCuda2DPKdPKiS0_S2_S2_S0_PiPdS4_S4_S4_S4_S4_S4_S3_PS4__param_6,
	.param .u64 .ptr .align 1 _Z26calculateHistEntropyCuda2DPKdPKiS0_S2_S2_S0_PiPdS4_S4_S4_S4_S4_S4_S3_PS4__param_7,
	.param .u64 .ptr .align 1 _Z26calculateHistEntropyCuda2DPKdPKiS0_S2_S2_S0_PiPdS4_S4_S4_S4_S4_S4_S3_PS4__param_8,
	.param .u64 .ptr .align 1 _Z26calculateHistEntropyCuda2DPKdPKiS0_S2_S2_S0_PiPdS4_S4_S4_S4_S4_S4_S3_PS4__param_9,
	.param .u64 .ptr .align 1 _Z26calculateHistEntropyCuda2DPKdPKiS0_S2_S2_S0_PiPdS4_S4_S4_S4_S4_S4_S3_PS4__param_10,
	.param .u64 .ptr .align 1 _Z26calculateHistEntropyCuda2DPKdPKiS0_S2_S2_S0_PiPdS4_S4_S4_S4_S4_S4_S3_PS4__param_11,
	.param .u64 .ptr .align 1 _Z26calculateHistEntropyCuda2DPKdPKiS0_S2_S2_S0_PiPdS4_S4_S4_S4_S4_S4_S3_PS4__param_12,
	.param .u64 .ptr .align 1 _Z26calculateHistEntropyCuda2DPKdPKiS0_S2_S2_S0_PiPdS4_S4_S4_S4_S4_S4_S3_PS4__param_13,
	.param .u64 .ptr .align 1 _Z26calculateHistEntropyCuda2DPKdPKiS0_S2_S2_S0_PiPdS4_S4_S4_S4_S4_S4_S3_PS4__param_14,
	.param .u64 .ptr .align 1 _Z26calculateHistEntropyCuda2DPKdPKiS0_S2_S2_S0_PiPdS4_S4_S4_S4_S4_S4_S3_PS4__param_15
)
{
	.reg .pred 	%p<69>;
	.reg .b16 	%rs<19>;
	.reg .b32 	%r<157>;
	.reg .b32 	%f<3>;
	.reg .b64 	%rd<117>;
	.reg .b64 	%fd<425>;

	ld.param.u64 	%rd29, [_Z26calculateHistEntropyCuda2DPKdPKiS0_S2_S2_S0_PiPdS4_S4_S4_S4_S4_S4_S3_PS4__param_0];
	ld.param.u64 	%rd30, [_Z26calculateHistEntropyCuda2DPKdPKiS0_S2_S2_S0_PiPdS4_S4_S4_S4_S4_S4_S3_PS4__param_1];
	ld.param.u64 	%rd31, [_Z26calculateHistEntropyCuda2DPKdPKiS0_S2_S2_S0_PiPdS4_S4_S4_S4_S4_S4_S3_PS4__param_2];
	ld.param.u64 	%rd32, [_Z26calculateHistEntropyCuda2DPKdPKiS0_S2_S2_S0_PiPdS4_S4_S4_S4_S4_S4_S3_PS4__param_3];
	ld.param.u64 	%rd33, [_Z26calculateHistEntropyCuda2DPKdPKiS0_S2_S2_S0_PiPdS4_S4_S4_S4_S4_S4_S3_PS4__param_4];
	ld.param.u64 	%rd34, [_Z26calculateHistEntropyCuda2DPKdPKiS0_S2_S2_S0_PiPdS4_S4_S4_S4_S4_S4_S3_PS4__param_5];
	ld.param.u64 	%rd37, [_Z26calculateHistEntropyCuda2DPKdPKiS0_S2_S2_S0_PiPdS4_S4_S4_S4_S4_S4_S3_PS4__param_8];
	ld.param.u64 	%rd38, [_Z26calculateHistEntropyCuda2DPKdPKiS0_S2_S2_S0_PiPdS4_S4_S4_S4_S4_S4_S3_PS4__param_9];
	ld.param.u64 	%rd44, [_Z26calculateHistEntropyCuda2DPKdPKiS0_S2_S2_S0_PiPdS4_S4_S4_S4_S4_S4_S3_PS4__param_14];
	cvta.to.global.u64 	%rd1, %rd38;
	cvta.to.global.u64 	%rd45, %rd44;
	mov.u32 	%r68, %tid.x;
	mov.u32 	%r69, %ctaid.x;
	mov.u32 	%r70, %ntid.x;
	mad.lo.s32 	%r1, %r69, %r70, %r68;
	ld.global.u32 	%r71, [%rd45];
	setp.ge.s32 	%p3, %r1, %r71;
	@%p3 bra 	$L__BB0_78;
	cvta.to.global.u64 	%rd46, %rd32;
	ld.global.u32 	%r72, [%rd46];
	mul.wide.s32 	%rd47, %r72, 8;
	{ // callseq 0, 0
	.param .b64 param0;
	st.param.b64 	[param0], %rd47;
	.param .b64 retval0;
	call.uni (retval0), 
	malloc, 
	(
	param0
	);
	ld.param.b64 	%rd48, [retval0];
	} // callseq 0
	ld.global.s32 	%rd3, [%rd46];
	setp.eq.s64 	%p4, %rd3, 0;
	@%p4 bra 	$L__BB0_4;
	shl.b64 	%rd4, %rd3, 3;
	cvta.to.global.u64 	%rd5, %rd31;
	mov.b64 	%rd111, 0;
$L__BB0_3:
	add.s64 	%rd50, %rd5, %rd111;
	ld.global.u8 	%rs4, [%rd50];
	add.s64 	%rd51, %rd48, %rd111;
	st.u8 	[%rd51], %rs4;
	add.s64 	%rd111, %rd111, 1;
	setp.lt.u64 	%p5, %rd111, %rd4;
	@%p5 bra 	$L__BB0_3;
$L__BB0_4:
	cvta.to.global.u64 	%rd52, %rd30;
	cvta.to.global.u64 	%rd53, %rd34;
	mul.wide.s32 	%rd54, %r1, 8;
	add.s64 	%rd55, %rd53, %rd54;
	ld.global.f64 	%fd75, [%rd55];
	cvta.to.global.u64 	%rd56, %rd33;
	ld.global.u32 	%r73, [%rd56];
	mul.wide.s32 	%rd57, %r73, 8;
	add.s64 	%rd58, %rd48, %rd57;
	st.f64 	[%rd58], %fd75;
	ld.global.u32 	%r74, [%rd52];
	mul.wide.s32 	%rd59, %r74, 8;
	{ // callseq 1, 0
	.param .b64 param0;
	st.param.b64 	[param0], %rd59;
	.param .b64 retval0;
	call.uni (retval0), 
	malloc, 
	(
	param0
	);
	ld.param.b64 	%rd60, [retval0];
	} // callseq 1
	ld.global.s32 	%rd9, [%rd52];
	setp.eq.s64 	%p6, %rd9, 0;
	@%p6 bra 	$L__BB0_7;
	cvta.to.global.u64 	%rd10, %rd29;
	shl.b64 	%rd11, %rd9, 3;
	mov.b64 	%rd112, 0;
$L__BB0_6:
	add.s64 	%rd62, %rd10, %rd112;
	ld.global.u8 	%rs5, [%rd62];
	add.s64 	%rd63, %rd60, %rd112;
	st.u8 	[%rd63], %rs5;
	add.s64 	%rd112, %rd112, 1;
	setp.lt.u64 	%p7, %rd112, %rd11;
	@%p7 bra 	$L__BB0_6;
$L__BB0_7:
	ld.global.f64 	%fd1, [%rd1];
	cvta.to.global.u64 	%rd64, %rd37;
	ld.global.f64 	%fd76, [%rd64];
	div.rn.f64 	%fd77, %fd76, %fd1;
	cvt.rzi.s32.f64 	%r2, %fd77;
	setp.lt.s32 	%p8, %r2, 1;
	@%p8 bra 	$L__BB0_13;
	mul.f64 	%fd2, %fd1, 0d3FE0000000000000;
	setp.eq.s32 	%p9, %r2, 1;
	@%p9 bra 	$L__BB0_11;
	ld.f64 	%fd401, [%rd60+8];
	ld.f64 	%fd400, [%rd60+16];
	ld.f64 	%fd399, [%rd60];
	and.b32  	%r75, %r2, 2147483646;
	neg.s32 	%r131, %r75;
$L__BB0_10:
	ld.f64 	%fd78, [%rd48];
	add.f64 	%fd79, %fd2, %fd78;
	sub.f64 	%fd80, %fd2, %fd78;
	neg.f64 	%fd81, %fd401;
	sub.f64 	%fd82, %fd81, %fd400;
	fma.rn.f64 	%fd83, %fd79, %fd82, %fd399;
	st.f64 	[%rd60], %fd83;
	ld.f64 	%fd84, [%rd48+8];
	fma.rn.f64 	%fd85, %fd84, %fd401, %fd83;
	fma.rn.f64 	%fd86, %fd79, %fd85, %fd401;
	st.f64 	[%rd60+8], %fd86;
	ld.f64 	%fd87, [%rd48+16];
	ld.f64 	%fd88, [%rd48+24];
	sub.f64 	%fd89, %fd83, %fd88;
	fma.rn.f64 	%fd90, %fd400, %fd89, %fd87;
	fma.rn.f64 	%fd91, %fd79, %fd90, %fd400;
	st.f64 	[%rd60+16], %fd91;
	ld.f64 	%fd92, [%rd48+16];
	fma.rn.f64 	%fd93, %fd80, %fd92, %fd91;
	ld.f64 	%fd94, [%rd48+24];
	sub.f64 	%fd95, %fd83, %fd94;
	mul.f64 	%fd96, %fd80, %fd95;
	mov.f64 	%fd97, 0d3FF0000000000000;
	sub.f64 	%fd98, %fd97, %fd96;
	div.rn.f64 	%fd99, %fd93, %fd98;
	st.f64 	[%rd60+16], %fd99;
	fma.rn.f64 	%fd100, %fd80, %fd83, %fd86;
	ld.f64 	%fd101, [%rd48+8];
	mul.f64 	%fd102, %fd80, %fd101;
	sub.f64 	%fd103, %fd97, %fd102;
	div.rn.f64 	%fd104, %fd100, %fd103;
	st.f64 	[%rd60+8], %fd104;
	neg.f64 	%fd105, %fd104;
	sub.f64 	%fd106, %fd105, %fd99;
	fma.rn.f64 	%fd107, %fd80, %fd106, %fd83;
	st.f64 	[%rd60], %fd107;
	ld.f64 	%fd108, [%rd48];
	add.f64 	%fd109, %fd2, %fd108;
	sub.f64 	%fd110, %fd2, %fd108;
	fma.rn.f64 	%fd111, %fd109, %fd106, %fd107;
	st.f64 	[%rd60], %fd111;
	ld.f64 	%fd112, [%rd48+8];
	fma.rn.f64 	%fd113, %fd112, %fd104, %fd111;
	fma.rn.f64 	%fd114, %fd109, %fd113, %fd104;
	st.f64 	[%rd60+8], %fd114;
	ld.f64 	%fd115, [%rd48+16];
	ld.f64 	%fd116, [%rd48+24];
	sub.f64 	%fd117, %fd111, %fd116;
	fma.rn.f64 	%fd118, %fd99, %fd117, %fd115;
	fma.rn.f64 	%fd119, %fd109, %fd118, %fd99;
	st.f64 	[%rd60+16], %fd119;
	ld.f64 	%fd120, [%rd48+16];
	fma.rn.f64 	%fd121, %fd110, %fd120, %fd119;
	ld.f64 	%fd122, [%rd48+24];
	sub.f64 	%fd123, %fd111, %fd122;
	mul.f64 	%fd124, %fd110, %fd123;
	sub.f64 	%fd125, %fd97, %fd124;
	div.rn.f64 	%fd400, %fd121, %fd125;
	st.f64 	[%rd60+16], %fd400;
	fma.rn.f64 	%fd126, %fd110, %fd111, %fd114;
	ld.f64 	%fd127, [%rd48+8];
	mul.f64 	%fd128, %fd110, %fd127;
	sub.f64 	%fd129, %fd97, %fd128;
	div.rn.f64 	%fd401, %fd126, %fd129;
	st.f64 	[%rd60+8], %fd401;
	neg.f64 	%fd130, %fd401;
	sub.f64 	%fd131, %fd130, %fd400;
	fma.rn.f64 	%fd399, %fd110, %fd131, %fd111;
	st.f64 	[%rd60], %fd399;
	add.s32 	%r131, %r131, 2;
	setp.ne.s32 	%p10, %r131, 0;
	@%p10 bra 	$L__BB0_10;
$L__BB0_11:
	and.b32  	%r76, %r2, 1;
	setp.eq.b32 	%p11, %r76, 1;
	not.pred 	%p12, %p11;
	@%p12 bra 	$L__BB0_13;
	ld.f64 	%fd132, [%rd48];
	add.f64 	%fd133, %fd2, %fd132;
	sub.f64 	%fd134, %fd2, %fd132;
	ld.f64 	%fd135, [%rd60+8];
	neg.f64 	%fd136, %fd135;
	ld.f64 	%fd137, [%rd60+16];
	sub.f64 	%fd138, %fd136, %fd137;
	ld.f64 	%fd139, [%rd60];
	fma.rn.f64 	%fd140, %fd133, %fd138, %fd139;
	st.f64 	[%rd60], %fd140;
	ld.f64 	%fd141, [%rd48+8];
	fma.rn.f64 	%fd142, %fd141, %fd135, %fd140;
	fma.rn.f64 	%fd143, %fd133, %fd142, %fd135;
	st.f64 	[%rd60+8], %fd143;
	ld.f64 	%fd144, [%rd48+16];
	ld.f64 	%fd145, [%rd48+24];
	sub.f64 	%fd146, %fd140, %fd145;
	fma.rn.f64 	%fd147, %fd137, %fd146, %fd144;
	fma.rn.f64 	%fd148, %fd133, %fd147, %fd137;
	st.f64 	[%rd60+16], %fd148;
	ld.f64 	%fd149, [%rd48+16];
	fma.rn.f64 	%fd150, %fd134, %fd149, %fd148;
	ld.f64 	%fd151, [%rd48+24];
	sub.f64 	%fd152, %fd140, %fd151;
	mul.f64 	%fd153, %fd134, %fd152;
	mov.f64 	%fd154, 0d3FF0000000000000;
	sub.f64 	%fd155, %fd154, %fd153;
	div.rn.f64 	%fd156, %fd150, %fd155;
	st.f64 	[%rd60+16], %fd156;
	fma.rn.f64 	%fd157, %fd134, %fd140, %fd143;
	ld.f64 	%fd158, [%rd48+8];
	mul.f64 	%fd159, %fd134, %fd158;
	sub.f64 	%fd160, %fd154, %fd159;
	div.rn.f64 	%fd161, %fd157, %fd160;
	st.f64 	[%rd60+8], %fd161;
	neg.f64 	%fd162, %fd161;
	sub.f64 	%fd163, %fd162, %fd156;
	fma.rn.f64 	%fd164, %fd134, %fd163, %fd140;
	st.f64 	[%rd60], %fd164;
$L__BB0_13:
	ld.param.u64 	%rd109, [_Z26calculateHistEntropyCuda2DPKdPKiS0_S2_S2_S0_PiPdS4_S4_S4_S4_S4_S4_S3_PS4__param_15];
	ld.param.u64 	%rd107, [_Z26calculateHistEntropyCuda2DPKdPKiS0_S2_S2_S0_PiPdS4_S4_S4_S4_S4_S4_S3_PS4__param_12];
	ld.param.u64 	%rd106, [_Z26calculateHistEntropyCuda2DPKdPKiS0_S2_S2_S0_PiPdS4_S4_S4_S4_S4_S4_S3_PS4__param_11];
	ld.param.u64 	%rd105, [_Z26calculateHistEntropyCuda2DPKdPKiS0_S2_S2_S0_PiPdS4_S4_S4_S4_S4_S4_S3_PS4__param_10];
	ld.param.u64 	%rd101, [_Z26calculateHistEntropyCuda2DPKdPKiS0_S2_S2_S0_PiPdS4_S4_S4_S4_S4_S4_S3_PS4__param_7];
	ld.param.u64 	%rd100, [_Z26calculateHistEntropyCuda2DPKdPKiS0_S2_S2_S0_PiPdS4_S4_S4_S4_S4_S4_S3_PS4__param_6];
	cvta.to.global.u64 	%rd65, %rd106;
	ld.global.f64 	%fd12, [%rd65];
	cvta.to.global.u64 	%rd66, %rd105;
	ld.global.f64 	%fd13, [%rd66];
	sub.f64 	%fd165, %fd12, %fd13;
	cvta.to.global.u64 	%rd67, %rd107;
	ld.global.f64 	%fd14, [%rd67];
	div.rn.f64 	%fd166, %fd165, %fd14;
	cvt.rpi.f64.f64 	%fd167, %fd166;
	cvt.rzi.s32.f64 	%r6, %fd167;
	cvta.to.global.u64 	%rd68, %rd100;
	ld.global.u32 	%r77, [%rd68];
	cvta.to.global.u64 	%rd69, %rd109;
	add.s64 	%rd71, %rd69, %rd54;
	ld.global.u64 	%rd14, [%rd71];
	cvta.to.global.u64 	%rd72, %rd101;
	ld.global.f64 	%fd168, [%rd72];
	ld.global.f64 	%fd169, [%rd1];
	div.rn.f64 	%fd170, %fd168, %fd169;
	cvt.rzi.s32.f64 	%r7, %fd170;
	mul.wide.s32 	%rd73, %r77, 8;
	add.s64 	%rd15, %rd60, %rd73;
	ld.f64 	%fd402, [%rd15];
	setp.lt.s32 	%p13, %r6, 1;
	@%p13 bra 	$L__BB0_26;
	and.b32  	%r8, %r6, 15;
	setp.lt.u32 	%p14, %r6, 16;
	mov.b32 	%r132, 0;
	@%p14 bra 	$L__BB0_17;
	and.b32  	%r132, %r6, 2147483632;
	neg.s32 	%r136, %r132;
	add.s64 	%rd114, %rd14, 64;
$L__BB0_16:
	.pragma "nounroll";
	mov.b64 	%rd74, 0;
	st.u64 	[%rd114+-64], %rd74;
	st.u64 	[%rd114+-56], %rd74;
	st.u64 	[%rd114+-48], %rd74;
	st.u64 	[%rd114+-40], %rd74;
	st.u64 	[%rd114+-32], %rd74;
	st.u64 	[%rd114+-24], %rd74;
	st.u64 	[%rd114+-16], %rd74;
	st.u64 	[%rd114+-8], %rd74;
	st.u64 	[%rd114], %rd74;
	st.u64 	[%rd114+8], %rd74;
	st.u64 	[%rd114+16], %rd74;
	st.u64 	[%rd114+24], %rd74;
	st.u64 	[%rd114+32], %rd74;
	st.u64 	[%rd114+40], %rd74;
	st.u64 	[%rd114+48], %rd74;
	st.u64 	[%rd114+56], %rd74;
	add.s32 	%r136, %r136, 16;
	add.s64 	%rd114, %rd114, 128;
	setp.eq.s32 	%p15, %r136, 0;
	@%p15 bra 	$L__BB0_17;
	bra.uni 	$L__BB0_16;
$L__BB0_17:
	setp.eq.s32 	%p16, %r8, 0;
	@%p16 bra 	$L__BB0_26;
	and.b32  	%r12, %r6, 7;
	setp.lt.u32 	%p17, %r8, 8;
	@%p17 bra 	$L__BB0_20;
	mul.wide.u32 	%rd75, %r132, 8;
	add.s64 	%rd76, %rd14, %rd75;
	mov.b64 	%rd77, 0;
	st.u64 	[%rd76], %rd77;
	st.u64 	[%rd76+8], %rd77;
	st.u64 	[%rd76+16], %rd77;
	st.u64 	[%rd76+24], %rd77;
	st.u64 	[%rd76+32], %rd77;
	st.u64 	[%rd76+40], %rd77;
	st.u64 	[%rd76+48], %rd77;
	st.u64 	[%rd76+56], %rd77;
	add.s32 	%r132, %r132, 8;
$L__BB0_20:
	setp.eq.s32 	%p18, %r12, 0;
	@%p18 bra 	$L__BB0_26;
	and.b32  	%r15, %r6, 3;
	setp.lt.u32 	%p19, %r12, 4;
	@%p19 bra 	$L__BB0_23;
	mul.wide.u32 	%rd78, %r132, 8;
	add.s64 	%rd79, %rd14, %rd78;
	mov.b64 	%rd80, 0;
	st.u64 	[%rd79], %rd80;
	st.u64 	[%rd79+8], %rd80;
	st.u64 	[%rd79+16], %rd80;
	st.u64 	[%rd79+24], %rd80;
	add.s32 	%r132, %r132, 4;
$L__BB0_23:
	setp.eq.s32 	%p20, %r15, 0;
	@%p20 bra 	$L__BB0_26;
	mul.wide.u32 	%rd81, %r132, 8;
	add.s64 	%rd113, %rd14, %rd81;
	neg.s32 	%r135, %r15;
$L__BB0_25:
	.pragma "nounroll";
	mov.b64 	%rd82, 0;
	st.u64 	[%rd113], %rd82;
	add.s64 	%rd113, %rd113, 8;
	add.s32 	%r135, %r135, 1;
	setp.ne.s32 	%p21, %r135, 0;
	@%p21 bra 	$L__BB0_25;
$L__BB0_26:
	setp.lt.s32 	%p22, %r7, 1;
	mov.f64 	%fd409, 0d3CB0000000000000;
	@%p22 bra 	$L__BB0_44;
	setp.eq.s32 	%p24, %r7, 1;
	mov.b32 	%r140, 0;
	mov.pred 	%p68, 0;
	@%p24 bra 	$L__BB0_39;
	and.b32  	%r82, %r7, 2147483646;
	neg.s32 	%r137, %r82;
	mov.b32 	%r140, 0;
	mov.b16 	%rs18, 0;
$L__BB0_29:
	ld.param.u64 	%rd102, [_Z26calculateHistEntropyCuda2DPKdPKiS0_S2_S2_S0_PiPdS4_S4_S4_S4_S4_S4_S3_PS4__param_9];
	cvta.to.global.u64 	%rd83, %rd102;
	ld.global.f64 	%fd172, [%rd83];
	mul.f64 	%fd173, %fd172, 0d3FE0000000000000;
	ld.f64 	%fd174, [%rd48];
	add.f64 	%fd175, %fd173, %fd174;
	sub.f64 	%fd176, %fd173, %fd174;
	ld.f64 	%fd177, [%rd60+8];
	neg.f64 	%fd178, %fd177;
	ld.f64 	%fd179, [%rd60+16];
	sub.f64 	%fd180, %fd178, %fd179;
	ld.f64 	%fd181, [%rd60];
	fma.rn.f64 	%fd182, %fd175, %fd180, %fd181;
	st.f64 	[%rd60], %fd182;
	ld.f64 	%fd183, [%rd48+8];
	fma.rn.f64 	%fd184, %fd183, %fd177, %fd182;
	fma.rn.f64 	%fd185, %fd175, %fd184, %fd177;
	st.f64 	[%rd60+8], %fd185;
	ld.f64 	%fd186, [%rd48+16];
	ld.f64 	%fd187, [%rd48+24];
	sub.f64 	%fd188, %fd182, %fd187;
	fma.rn.f64 	%fd189, %fd179, %fd188, %fd186;
	fma.rn.f64 	%fd190, %fd175, %fd189, %fd179;
	st.f64 	[%rd60+16], %fd190;
	ld.f64 	%fd191, [%rd48+16];
	fma.rn.f64 	%fd192, %fd176, %fd191, %fd190;
	ld.f64 	%fd193, [%rd48+24];
	sub.f64 	%fd194, %fd182, %fd193;
	mul.f64 	%fd195, %fd176, %fd194;
	mov.f64 	%fd196, 0d3FF0000000000000;
	sub.f64 	%fd197, %fd196, %fd195;
	div.rn.f64 	%fd404, %fd192, %fd197;
	st.f64 	[%rd60+16], %fd404;
	fma.rn.f64 	%fd198, %fd176, %fd182, %fd185;
	ld.f64 	%fd199, [%rd48+8];
	mul.f64 	%fd200, %fd176, %fd199;
	sub.f64 	%fd201, %fd196, %fd200;
	div.rn.f64 	%fd405, %fd198, %fd201;
	st.f64 	[%rd60+8], %fd405;
	neg.f64 	%fd202, %fd405;
	sub.f64 	%fd203, %fd202, %fd404;
	fma.rn.f64 	%fd403, %fd176, %fd203, %fd182;
	st.f64 	[%rd60], %fd403;
	ld.f64 	%fd406, [%rd15];
	setp.gt.f64 	%p25, %fd406, %fd402;
	mov.b16 	%rs17, 1;
	@%p25 bra 	$L__BB0_33;
	setp.geu.f64 	%p26, %fd406, %fd402;
	and.b16  	%rs8, %rs18, 255;
	setp.eq.s16 	%p27, %rs8, 0;
	or.pred  	%p28, %p26, %p27;
	mov.u16 	%rs17, %rs18;
	@%p28 bra 	$L__BB0_33;
	setp.ltu.f64 	%p29, %fd402, %fd13;
	setp.geu.f64 	%p30, %fd402, %fd12;
	mov.b16 	%rs17, 0;
	or.pred  	%p31, %p29, %p30;
	@%p31 bra 	$L__BB0_33;
	sub.f64 	%fd204, %fd402, %fd13;
	div.rn.f64 	%fd205, %fd204, %fd14;
	cvt.rzi.s32.f64 	%r83, %fd205;
	mul.wide.s32 	%rd84, %r83, 8;
	add.s64 	%rd85, %rd14, %rd84;
	ld.f64 	%fd206, [%rd85];
	add.f64 	%fd207, %fd206, 0d3FF0000000000000;
	st.f64 	[%rd85], %fd207;
	add.s32 	%r140, %r140, 1;
	ld.f64 	%fd406, [%rd15];
	ld.f64 	%fd405, [%rd60+8];
	ld.f64 	%fd404, [%rd60+16];
	ld.f64 	%fd403, [%rd60];
$L__BB0_33:
	ld.param.u64 	%rd103, [_Z26calculateHistEntropyCuda2DPKdPKiS0_S2_S2_S0_PiPdS4_S4_S4_S4_S4_S4_S3_PS4__param_9];
	cvta.to.global.u64 	%rd86, %rd103;
	ld.global.f64 	%fd208, [%rd86];
	mul.f64 	%fd209, %fd208, 0d3FE0000000000000;
	ld.f64 	%fd210, [%rd48];
	add.f64 	%fd211, %fd209, %fd210;
	sub.f64 	%fd212, %fd209, %fd210;
	neg.f64 	%fd213, %fd405;
	sub.f64 	%fd214, %fd213, %fd404;
	fma.rn.f64 	%fd215, %fd211, %fd214, %fd403;
	st.f64 	[%rd60], %fd215;
	ld.f64 	%fd216, [%rd48+8];
	fma.rn.f64 	%fd217, %fd216, %fd405, %fd215;
	fma.rn.f64 	%fd218, %fd211, %fd217, %fd405;
	st.f64 	[%rd60+8], %fd218;
	ld.f64 	%fd219, [%rd48+16];
	ld.f64 	%fd220, [%rd48+24];
	sub.f64 	%fd221, %fd215, %fd220;
	fma.rn.f64 	%fd222, %fd404, %fd221, %fd219;
	fma.rn.f64 	%fd223, %fd211, %fd222, %fd404;
	st.f64 	[%rd60+16], %fd223;
	ld.f64 	%fd224, [%rd48+16];
	fma.rn.f64 	%fd225, %fd212, %fd224, %fd223;
	ld.f64 	%fd226, [%rd48+24];
	sub.f64 	%fd227, %fd215, %fd226;
	mul.f64 	%fd228, %fd212, %fd227;
	mov.f64 	%fd229, 0d3FF0000000000000;
	sub.f64 	%fd230, %fd229, %fd228;
	div.rn.f64 	%fd231, %fd225, %fd230;
	st.f64 	[%rd60+16], %fd231;
	fma.rn.f64 	%fd232, %fd212, %fd215, %fd218;
	ld.f64 	%fd233, [%rd48+8];
	mul.f64 	%fd234, %fd212, %fd233;
	sub.f64 	%fd235, %fd229, %fd234;
	div.rn.f64 	%fd236, %fd232, %fd235;
	st.f64 	[%rd60+8], %fd236;
	neg.f64 	%fd237, %fd236;
	sub.f64 	%fd238, %fd237, %fd231;
	fma.rn.f64 	%fd239, %fd212, %fd238, %fd215;
	st.f64 	[%rd60], %fd239;
	ld.f64 	%fd402, [%rd15];
	setp.gt.f64 	%p32, %fd402, %fd406;
	mov.b16 	%rs18, 1;
	@%p32 bra 	$L__BB0_37;
	setp.geu.f64 	%p33, %fd402, %fd406;
	and.b16  	%rs12, %rs17, 255;
	setp.eq.s16 	%p34, %rs12, 0;
	or.pred  	%p35, %p33, %p34;
	mov.u16 	%rs18, %rs17;
	@%p35 bra 	$L__BB0_37;
	setp.ltu.f64 	%p36, %fd406, %fd13;
	setp.geu.f64 	%p37, %fd406, %fd12;
	mov.b16 	%rs18, 0;
	or.pred  	%p38, %p36, %p37;
	@%p38 bra 	$L__BB0_37;
	sub.f64 	%fd240, %fd406, %fd13;
	div.rn.f64 	%fd241, %fd240, %fd14;
	cvt.rzi.s32.f64 	%r84, %fd241;
	mul.wide.s32 	%rd87, %r84, 8;
	add.s64 	%rd88, %rd14, %rd87;
	ld.f64 	%fd242, [%rd88];
	add.f64 	%fd243, %fd242, 0d3FF0000000000000;
	st.f64 	[%rd88], %fd243;
	add.s32 	%r140, %r140, 1;
	ld.f64 	%fd402, [%rd15];
$L__BB0_37:
	add.s32 	%r137, %r137, 2;
	setp.ne.s32 	%p39, %r137, 0;
	@%p39 bra 	$L__BB0_29;
	and.b16  	%rs15, %rs18, 255;
	setp.ne.s16 	%p68, %rs15, 0;
$L__BB0_39:
	and.b32  	%r85, %r7, 1;
	setp.eq.b32 	%p40, %r85, 1;
	not.pred 	%p41, %p40;
	@%p41 bra 	$L__BB0_43;
	ld.param.u64 	%rd104, [_Z26calculateHistEntropyCuda2DPKdPKiS0_S2_S2_S0_PiPdS4_S4_S4_S4_S4_S4_S3_PS4__param_9];
	cvta.to.global.u64 	%rd89, %rd104;
	ld.global.f64 	%fd244, [%rd89];
	mul.f64 	%fd245, %fd244, 0d3FE0000000000000;
	ld.f64 	%fd246, [%rd48];
	add.f64 	%fd247, %fd245, %fd246;
	sub.f64 	%fd248, %fd245, %fd246;
	ld.f64 	%fd249, [%rd60+8];
	neg.f64 	%fd250, %fd249;
	ld.f64 	%fd251, [%rd60+16];
	sub.f64 	%fd252, %fd250, %fd251;
	ld.f64 	%fd253, [%rd60];
	fma.rn.f64 	%fd254, %fd247, %fd252, %fd253;
	st.f64 	[%rd60], %fd254;
	ld.f64 	%fd255, [%rd48+8];
	fma.rn.f64 	%fd256, %fd255, %fd249, %fd254;
	fma.rn.f64 	%fd257, %fd247, %fd256, %fd249;
	st.f64 	[%rd60+8], %fd257;
	ld.f64 	%fd258, [%rd48+16];
	ld.f64 	%fd259, [%rd48+24];
	sub.f64 	%fd260, %fd254, %fd259;
	fma.rn.f64 	%fd261, %fd251, %fd260, %fd258;
	fma.rn.f64 	%fd262, %fd247, %fd261, %fd251;
	st.f64 	[%rd60+16], %fd262;
	ld.f64 	%fd263, [%rd48+16];
	fma.rn.f64 	%fd264, %fd248, %fd263, %fd262;
	ld.f64 	%fd265, [%rd48+24];
	sub.f64 	%fd266, %fd254, %fd265;
	mul.f64 	%fd267, %fd248, %fd266;
	mov.f64 	%fd268, 0d3FF0000000000000;
	sub.f64 	%fd269, %fd268, %fd267;
	div.rn.f64 	%fd270, %fd264, %fd269;
	st.f64 	[%rd60+16], %fd270;
	fma.rn.f64 	%fd271, %fd248, %fd254, %fd257;
	ld.f64 	%fd272, [%rd48+8];
	mul.f64 	%fd273, %fd248, %fd272;
	sub.f64 	%fd274, %fd268, %fd273;
	div.rn.f64 	%fd275, %fd271, %fd274;
	st.f64 	[%rd60+8], %fd275;
	neg.f64 	%fd276, %fd275;
	sub.f64 	%fd277, %fd276, %fd270;
	fma.rn.f64 	%fd278, %fd248, %fd277, %fd254;
	st.f64 	[%rd60], %fd278;
	ld.f64 	%fd279, [%rd15];
	setp.geu.f64 	%p42, %fd279, %fd402;
	not.pred 	%p43, %p68;
	or.pred  	%p44, %p42, %p43;
	@%p44 bra 	$L__BB0_43;
	setp.ltu.f64 	%p45, %fd402, %fd13;
	setp.geu.f64 	%p46, %fd402, %fd12;
	or.pred  	%p47, %p45, %p46;
	@%p47 bra 	$L__BB0_43;
	sub.f64 	%fd280, %fd402, %fd13;
	div.rn.f64 	%fd281, %fd280, %fd14;
	cvt.rzi.s32.f64 	%r86, %fd281;
	mul.wide.s32 	%rd90, %r86, 8;
	add.s64 	%rd91, %rd14, %rd90;
	ld.f64 	%fd282, [%rd91];
	add.f64 	%fd283, %fd282, 0d3FF0000000000000;
	st.f64 	[%rd91], %fd283;
	add.s32 	%r140, %r140, 1;
$L__BB0_43:
	cvt.rn.f64.s32 	%fd284, %r140;
	add.f64 	%fd409, %fd284, 0d3CB0000000000000;
$L__BB0_44:
	ld.param.u64 	%rd110, [_Z26calculateHistEntropyCuda2DPKdPKiS0_S2_S2_S0_PiPdS4_S4_S4_S4_S4_S4_S3_PS4__param_15];
	setp.lt.s32 	%p48, %r6, 1;
	cvta.to.global.u64 	%rd92, %rd110;
	mul.wide.s32 	%rd93, %r1, 8;
	add.s64 	%rd94, %rd92, %rd93;
	ld.global.u64 	%rd22, [%rd94];
	mov.f64 	%fd424, 0d0000000000000000;
	@%p48 bra 	$L__BB0_77;
	mov.b32 	%r87, 1127219200;
	mov.b32 	%r88, -2147483648;
	mov.b64 	%fd35, {%r88, %r87};
	setp.eq.s32 	%p49, %r6, 1;
	mov.f64 	%fd424, 0d0000000000000000;
	mov.b64 	%rd116, 0;
	@%p49 bra 	$L__BB0_67;
	and.b32  	%r89, %r6, 2147483646;
	neg.s32 	%r144, %r89;
	add.s64 	%rd115, %rd22, 8;
	mov.f64 	%fd424, 0d0000000000000000;
$L__BB0_47:
	ld.f64 	%fd37, [%rd115+-8];
	setp.leu.f64 	%p50, %fd37, 0d0000000000000000;
	@%p50 bra 	$L__BB0_56;
	div.rn.f64 	%fd38, %fd37, %fd409;
	st.f64 	[%rd115+-8], %fd38;
	{
	.reg .b32 %temp; 
	mov.b64 	{%temp, %r145}, %fd38;
	}
	{
	.reg .b32 %temp; 
	mov.b64 	{%r146, %temp}, %fd38;
	}
	setp.gt.s32 	%p51, %r145, 1048575;
	mov.b32 	%r147, -1023;
	mov.f64 	%fd411, %fd38;
	@%p51 bra 	$L__BB0_50;
	mul.f64 	%fd411, %fd38, 0d4350000000000000;
	{
	.reg .b32 %temp; 
	mov.b64 	{%temp, %r145}, %fd411;
	}
	{
	.reg .b32 %temp; 
	mov.b64 	{%r146, %temp}, %fd411;
	}
	mov.b32 	%r147, -1077;
$L__BB0_50:
	add.s32 	%r92, %r145, -1;
	setp.gt.u32 	%p52, %r92, 2146435070;
	@%p52 bra 	$L__BB0_54;
	shr.u32 	%r95, %r145, 20;
	add.s32 	%r148, %r147, %r95;
	and.b32  	%r96, %r145, 1048575;
	or.b32  	%r97, %r96, 1072693248;
	mov.b64 	%fd412, {%r146, %r97};
	setp.lt.u32 	%p54, %r97, 1073127583;
	@%p54 bra 	$L__BB0_53;
	{
	.reg .b32 %temp; 
	mov.b64 	{%r98, %temp}, %fd412;
	}
	{
	.reg .b32 %temp; 
	mov.b64 	{%temp, %r99}, %fd412;
	}
	add.s32 	%r100, %r99, -1048576;
	mov.b64 	%fd412, {%r98, %r100};
	add.s32 	%r148, %r148, 1;
$L__BB0_53:
	add.f64 	%fd290, %fd412, 0dBFF0000000000000;
	add.f64 	%fd291, %fd412, 0d3FF0000000000000;
	rcp.approx.ftz.f64 	%fd292, %fd291;
	neg.f64 	%fd293, %fd291;
	fma.rn.f64 	%fd294, %fd293, %fd292, 0d3FF0000000000000;
	fma.rn.f64 	%fd295, %fd294, %fd294, %fd294;
	fma.rn.f64 	%fd296, %fd295, %fd292, %fd292;
	mul.f64 	%fd297, %fd290, %fd296;
	fma.rn.f64 	%fd298, %fd290, %fd296, %fd297;
	mul.f64 	%fd299, %fd298, %fd298;
	fma.rn.f64 	%fd300, %fd299, 0d3EB1380B3AE80F1E, 0d3ED0EE258B7A8B04;
	fma.rn.f64 	%fd301, %fd300, %fd299, 0d3EF3B2669F02676F;
	fma.rn.f64 	%fd302, %fd301, %fd299, 0d3F1745CBA9AB0956;
	fma.rn.f64 	%fd303, %fd302, %fd299, 0d3F3C71C72D1B5154;
	fma.rn.f64 	%fd304, %fd303, %fd299, 0d3F624924923BE72D;
	fma.rn.f64 	%fd305, %fd304, %fd299, 0d3F8999999999A3C4;
	fma.rn.f64 	%fd306, %fd305, %fd299, 0d3FB5555555555554;
	sub.f64 	%fd307, %fd290, %fd298;
	add.f64 	%fd308, %fd307, %fd307;
	neg.f64 	%fd309, %fd298;
	fma.rn.f64 	%fd310, %fd309, %fd290, %fd308;
	mul.f64 	%fd311, %fd296, %fd310;
	mul.f64 	%fd312, %fd299, %fd306;
	fma.rn.f64 	%fd313, %fd312, %fd298, %fd311;
	xor.b32  	%r101, %r148, -2147483648;
	mov.b32 	%r102, 1127219200;
	mov.b64 	%fd314, {%r101, %r102};
	sub.f64 	%fd315, %fd314, %fd35;
	fma.rn.f64 	%fd316, %fd315, 0d3FE62E42FEFA39EF, %fd298;
	fma.rn.f64 	%fd317, %fd315, 0dBFE62E42FEFA39EF, %fd316;
	sub.f64 	%fd318, %fd317, %fd298;
	sub.f64 	%fd319, %fd313, %fd318;
	fma.rn.f64 	%fd320, %fd315, 0d3C7ABC9E3B39803F, %fd319;
	add.f64 	%fd413, %fd316, %fd320;
	bra.uni 	$L__BB0_55;
$L__BB0_54:
	fma.rn.f64 	%fd289, %fd411, 0d7FF0000000000000, 0d7FF0000000000000;
	{
	.reg .b32 %temp; 
	mov.b64 	{%temp, %r93}, %fd411;
	}
	and.b32  	%r94, %r93, 2147483647;
	setp.eq.s32 	%p53, %r94, 0;
	selp.f64 	%fd413, 0dFFF0000000000000, %fd289, %p53;
$L__BB0_55:
	mul.f64 	%fd321, %fd413, 0d3C7777D0FFDA0D24;
	fma.rn.f64 	%fd322, %fd413, 0d3FF71547652B82FE, %fd321;
	add.f64 	%fd323, %fd38, 0dBCB0000000000000;
	mul.f64 	%fd324, %fd323, %fd322;
	sub.f64 	%fd424, %fd424, %fd324;
$L__BB0_56:
	ld.f64 	%fd49, [%rd115];
	setp.leu.f64 	%p55, %fd49, 0d0000000000000000;
	@%p55 bra 	$L__BB0_65;
	div.rn.f64 	%fd50, %fd49, %fd409;
	st.f64 	[%rd115], %fd50;
	{
	.reg .b32 %temp; 
	mov.b64 	{%temp, %r149}, %fd50;
	}
	{
	.reg .b32 %temp; 
	mov.b64 	{%r150, %temp}, %fd50;
	}
	setp.gt.s32 	%p56, %r149, 1048575;
	mov.b32 	%r151, -1023;
	mov.f64 	%fd415, %fd50;
	@%p56 bra 	$L__BB0_59;
	mul.f64 	%fd415, %fd50, 0d4350000000000000;
	{
	.reg .b32 %temp; 
	mov.b64 	{%temp, %r149}, %fd415;
	}
	{
	.reg .b32 %temp; 
	mov.b64 	{%r150, %temp}, %fd415;
	}
	mov.b32 	%r151, -1077;
$L__BB0_59:
	add.s32 	%r105, %r149, -1;
	setp.lt.u32 	%p57, %r105, 2146435071;
	@%p57 bra 	$L__BB0_61;
	fma.rn.f64 	%fd325, %fd415, 0d7FF0000000000000, 0d7FF0000000000000;
	{
	.reg .b32 %temp; 
	mov.b64 	{%temp, %r106}, %fd415;
	}
	and.b32  	%r107, %r106, 2147483647;
	setp.eq.s32 	%p58, %r107, 0;
	selp.f64 	%fd417, 0dFFF0000000000000, %fd325, %p58;
	bra.uni 	$L__BB0_64;
$L__BB0_61:
	shr.u32 	%r108, %r149, 20;
	add.s32 	%r152, %r151, %r108;
	and.b32  	%r109, %r149, 1048575;
	or.b32  	%r110, %r109, 1072693248;
	mov.b64 	%fd416, {%r150, %r110};
	setp.lt.u32 	%p59, %r110, 1073127583;
	@%p59 bra 	$L__BB0_63;
	{
	.reg .b32 %temp; 
	mov.b64 	{%r111, %temp}, %fd416;
	}
	{
	.reg .b32 %temp; 
	mov.b64 	{%temp, %r112}, %fd416;
	}
	add.s32 	%r113, %r112, -1048576;
	mov.b64 	%fd416, {%r111, %r113};
	add.s32 	%r152, %r152, 1;
$L__BB0_63:
	add.f64 	%fd326, %fd416, 0dBFF0000000000000;
	add.f64 	%fd327, %fd416, 0d3FF0000000000000;
	rcp.approx.ftz.f64 	%fd328, %fd327;
	neg.f64 	%fd329, %fd327;
	fma.rn.f64 	%fd330, %fd329, %fd328, 0d3FF0000000000000;
	fma.rn.f64 	%fd331, %fd330, %fd330, %fd330;
	fma.rn.f64 	%fd332, %fd331, %fd328, %fd328;
	mul.f64 	%fd333, %fd326, %fd332;
	fma.rn.f64 	%fd334, %fd326, %fd332, %fd333;
	mul.f64 	%fd335, %fd334, %fd334;
	fma.rn.f64 	%fd336, %fd335, 0d3EB1380B3AE80F1E, 0d3ED0EE258B7A8B04;
	fma.rn.f64 	%fd337, %fd336, %fd335, 0d3EF3B2669F02676F;
	fma.rn.f64 	%fd338, %fd337, %fd335, 0d3F1745CBA9AB0956;
	fma.rn.f64 	%fd339, %fd338, %fd335, 0d3F3C71C72D1B5154;
	fma.rn.f64 	%fd340, %fd339, %fd335, 0d3F624924923BE72D;
	fma.rn.f64 	%fd341, %fd340, %fd335, 0d3F8999999999A3C4;
	fma.rn.f64 	%fd342, %fd341, %fd335, 0d3FB5555555555554;
	sub.f64 	%fd343, %fd326, %fd334;
	add.f64 	%fd344, %fd343, %fd343;
	neg.f64 	%fd345, %fd334;
	fma.rn.f64 	%fd346, %fd345, %fd326, %fd344;
	mul.f64 	%fd347, %fd332, %fd346;
	mul.f64 	%fd348, %fd335, %fd342;
	fma.rn.f64 	%fd349, %fd348, %fd334, %fd347;
	xor.b32  	%r114, %r152, -2147483648;
	mov.b32 	%r115, 1127219200;
	mov.b64 	%fd350, {%r114, %r115};
	sub.f64 	%fd351, %fd350, %fd35;
	fma.rn.f64 	%fd352, %fd351, 0d3FE62E42FEFA39EF, %fd334;
	fma.rn.f64 	%fd353, %fd351, 0dBFE62E42FEFA39EF, %fd352;
	sub.f64 	%fd354, %fd353, %fd334;
	sub.f64 	%fd355, %fd349, %fd354;
	fma.rn.f64 	%fd356, %fd351, 0d3C7ABC9E3B39803F, %fd355;
	add.f64 	%fd417, %fd352, %fd356;
$L__BB0_64:
	mul.f64 	%fd357, %fd417, 0d3C7777D0FFDA0D24;
	fma.rn.f64 	%fd358, %fd417, 0d3FF71547652B82FE, %fd357;
	add.f64 	%fd359, %fd50, 0dBCB0000000000000;
	mul.f64 	%fd360, %fd359, %fd358;
	sub.f64 	%fd424, %fd424, %fd360;
$L__BB0_65:
	add.s32 	%r144, %r144, 2;
	add.s64 	%rd115, %rd115, 16;
	setp.ne.s32 	%p60, %r144, 0;
	@%p60 bra 	$L__BB0_47;
	cvt.u64.u32 	%rd116, %r89;
$L__BB0_67:
	and.b32  	%r117, %r6, 1;
	setp.eq.b32 	%p61, %r117, 1;
	not.pred 	%p62, %p61;
	@%p62 bra 	$L__BB0_77;
	shl.b64 	%rd96, %rd116, 3;
	add.s64 	%rd28, %rd22, %rd96;
	ld.f64 	%fd63, [%rd28];
	setp.leu.f64 	%p63, %fd63, 0d0000000000000000;
	@%p63 bra 	$L__BB0_77;
	div.rn.f64 	%fd64, %fd63, %fd409;
	st.f64 	[%rd28], %fd64;
	{
	.reg .b32 %temp; 
	mov.b64 	{%temp, %r153}, %fd64;
	}
	{
	.reg .b32 %temp; 
	mov.b64 	{%r154, %temp}, %fd64;
	}
	setp.gt.s32 	%p64, %r153, 1048575;
	mov.b32 	%r155, -1023;
	mov.f64 	%fd421, %fd64;
	@%p64 bra 	$L__BB0_71;
	mul.f64 	%fd421, %fd64, 0d4350000000000000;
	{
	.reg .b32 %temp; 
	mov.b64 	{%temp, %r153}, %fd421;
	}
	{
	.reg .b32 %temp; 
	mov.b64 	{%r154, %temp}, %fd421;
	}
	mov.b32 	%r155, -1077;
$L__BB0_71:
	add.s32 	%r120, %r153, -1;
	setp.lt.u32 	%p65, %r120, 2146435071;
	@%p65 bra 	$L__BB0_73;
	fma.rn.f64 	%fd361, %fd421, 0d7FF0000000000000, 0d7FF0000000000000;
	{
	.reg .b32 %temp; 
	mov.b64 	{%temp, %r121}, %fd421;
	}
	and.b32  	%r122, %r121, 2147483647;
	setp.eq.s32 	%p66, %r122, 0;
	selp.f64 	%fd423, 0dFFF0000000000000, %fd361, %p66;
	bra.uni 	$L__BB0_76;
$L__BB0_73:
	shr.u32 	%r123, %r153, 20;
	add.s32 	%r156, %r155, %r123;
	and.b32  	%r124, %r153, 1048575;
	or.b32  	%r125, %r124, 1072693248;
	mov.b64 	%fd422, {%r154, %r125};
	setp.lt.u32 	%p67, %r125, 1073127583;
	@%p67 bra 	$L__BB0_75;
	{
	.reg .b32 %temp; 
	mov.b64 	{%r126, %temp}, %fd422;
	}
	{
	.reg .b32 %temp; 
	mov.b64 	{%temp, %r127}, %fd422;
	}
	add.s32 	%r128, %r127, -1048576;
	mov.b64 	%fd422, {%r126, %r128};
	add.s32 	%r156, %r156, 1;
$L__BB0_75:
	add.f64 	%fd362, %fd422, 0dBFF0000000000000;
	add.f64 	%fd363, %fd422, 0d3FF0000000000000;
	rcp.approx.ftz.f64 	%fd364, %fd363;
	neg.f64 	%fd365, %fd363;
	fma.rn.f64 	%fd366, %fd365, %fd364, 0d3FF0000000000000;
	fma.rn.f64 	%fd367, %fd366, %fd366, %fd366;
	fma.rn.f64 	%fd368, %fd367, %fd364, %fd364;
	mul.f64 	%fd369, %fd362, %fd368;
	fma.rn.f64 	%fd370, %fd362, %fd368, %fd369;
	mul.f64 	%fd371, %fd370, %fd370;
	fma.rn.f64 	%fd372, %fd371, 0d3EB1380B3AE80F1E, 0d3ED0EE258B7A8B04;
	fma.rn.f64 	%fd373, %fd372, %fd371, 0d3EF3B2669F02676F;
	fma.rn.f64 	%fd374, %fd373, %fd371, 0d3F1745CBA9AB0956;
	fma.rn.f64 	%fd375, %fd374, %fd371, 0d3F3C71C72D1B5154;
	fma.rn.f64 	%fd376, %fd375, %fd371, 0d3F624924923BE72D;
	fma.rn.f64 	%fd377, %fd376, %fd371, 0d3F8999999999A3C4;
	fma.rn.f64 	%fd378, %fd377, %fd371, 0d3FB5555555555554;
	sub.f64 	%fd379, %fd362, %fd370;
	add.f64 	%fd380, %fd379, %fd379;
	neg.f64 	%fd381, %fd370;
	fma.rn.f64 	%fd382, %fd381, %fd362, %fd380;
	mul.f64 	%fd383, %fd368, %fd382;
	mul.f64 	%fd384, %fd371, %fd378;
	fma.rn.f64 	%fd385, %fd384, %fd370, %fd383;
	xor.b32  	%r129, %r156, -2147483648;
	mov.b32 	%r130, 1127219200;
	mov.b64 	%fd386, {%r129, %r130};
	sub.f64 	%fd387, %fd386, %fd35;
	fma.rn.f64 	%fd388, %fd387, 0d3FE62E42FEFA39EF, %fd370;
	fma.rn.f64 	%fd389, %fd387, 0dBFE62E42FEFA39EF, %fd388;
	sub.f64 	%fd390, %fd389, %fd370;
	sub.f64 	%fd391, %fd385, %fd390;
	fma.rn.f64 	%fd392, %fd387, 0d3C7ABC9E3B39803F, %fd391;
	add.f64 	%fd423, %fd388, %fd392;
$L__BB0_76:
	mul.f64 	%fd393, %fd423, 0d3C7777D0FFDA0D24;
	fma.rn.f64 	%fd394, %fd423, 0d3FF71547652B82FE, %fd393;
	add.f64 	%fd395, %fd64, 0dBCB0000000000000;
	mul.f64 	%fd396, %fd395, %fd394;
	sub.f64 	%fd424, %fd424, %fd396;
$L__BB0_77:
	ld.param.u64 	%rd108, [_Z26calculateHistEntropyCuda2DPKdPKiS0_S2_S2_S0_PiPdS4_S4_S4_S4_S4_S4_S3_PS4__param_13];
	cvt.rn.f32.s32 	%f1, %r6;
	lg2.approx.f32 	%f2, %f1;
	cvt.f64.f32 	%fd397, %f2;
	div.rn.f64 	%fd398, %fd424, %fd397;
	cvta.to.global.u64 	%rd97, %rd108;
	add.s64 	%rd99, %rd97, %rd93;
	st.global.f64 	[%rd99], %fd398;
	{ // callseq 2, 0
	.param .b64 param0;
	st.param.b64 	[param0], %rd60;
	call.uni 
	free, 
	(
	param0
	);
	} // callseq 2
	{ // callseq 3, 0
	.param .b64 param0;
	st.param.b64 	[param0], %rd48;
	call.uni 
	free, 
	(
	param0
	);
	} // callseq 3
$L__BB0_78:
	ret;

}
	// .globl	_Z26calculateHistEntropyCuda3DPKdPKiS0_S2_S2_S2_S0_S0_S2_S2_PiPdS4_S4_S4_S4_S4_S4_S3_PS4_
.visible .entry _Z26calculateHistEntropyCuda3DPKdPKiS0_S2_S2_S2_S0_S0_S2_S2_PiPdS4_S4_S4_S4_S4_S4_S3_PS4_(
	.param .u64 .ptr .align 1 _Z26calculateHistEntropyCuda3DPKdPKiS0_S2_S2_S2_S0_S0_S2_S2_PiPdS4_S4_S4_S4_S4_S4_S3_PS4__param_0,
	.param .u64 .ptr .align 1 _Z26calculateHistEntropyCuda3DPKdPKiS0_S2_S2_S2_S0_S0_S2_S2_PiPdS4_S4_S4_S4_S4_S4_S3_PS4__param_1,
	.param .u64 .ptr .align 1 _Z26calculateHistEntropyCuda3DPKdPKiS0_S2_S2_S2_S0_S0_S2_S2_PiPdS4_S4_S4_S4_S4_S4_S3_PS4__param_2,
	.param .u64 .ptr .align 1 _Z26calculateHistEntropyCuda3DPKdPKiS0_S2_S2_S2_S0_S0_S2_S2_PiPdS4_S4_S4_S4_S4_S4_S3_PS4__param_3,
	.param .u64 .ptr .align 1 _Z26calculateHistEntropyCuda3DPKdPKiS0_S2_S2_S2_S0_S0_S2_S2_PiPdS4_S4_S4_S4_S4_S4_S3_PS4__param_4,
	.param .u64 .ptr .align 1 _Z26calculateHistEntropyCuda3DPKdPKiS0_S2_S2_S2_S0_S0_S2_S2_PiPdS4_S4_S4_S4_S4_S4_S3_PS4__param_5,
	.param .u64 .ptr .align 1 _Z26calculateHistEntropyCuda3DPKdPKiS0_S2_S2_S2_S0_S0_S2_S2_PiPdS4_S4_S4_S4_S4_S4_S3_PS4__param_6,
	.param .u64 .ptr .align 1 _Z26calculateHistEntropyCuda3DPKdPKiS0_S2_S2_S2_S0_S0_S2_S2_PiPdS4_S4_S4_S4_S4_S4_S3_PS4__param_7,
	.param .u64 .ptr .align 1 _Z26calculateHistEntropyCuda3DPKdPKiS0_S2_S2_S2_S0_S0_S2_S2_PiPdS4_S4_S4_S4_S4_S4_S3_PS4__param_8,
	.param .u64 .ptr .align 1 _Z26calculateHistEntropyCuda3DPKdPKiS0_S2_S2_S2_S0_S0_S2_S2_PiPdS4_S4_S4_S4_S4_S4_S3_PS4__param_9,
	.param .u64 .ptr .align 1 _Z26calculateHistEntropyCuda3DPKdPKiS0_S2_S2_S2_S0_S0_S2_S2_PiPdS4_S4_S4_S4_S4_S4_S3_PS4__param_10,
	.param .u64 .ptr .align 1 _Z26calculateHistEntropyCuda3DPKdPKiS0_S2_S2_S2_S0_S0_S2_S2_PiPdS4_S4_S4_S4_S4_S4_S3_PS4__param_11,
	.param .u64 .ptr .align 1 _Z26calculateHistEntropyCuda3DPKdPKiS0_S2_S2_S2_S0_S0_S2_S2_PiPdS4_S4_S4_S4_S4_S4_S3_PS4__param_12,
	.param .u64 .ptr .align 1 _Z26calculateHistEntropyCuda3DPKdPKiS0_S2_S2_S2_S0_S0_S2_S2_PiPdS4_S4_S4_S4_S4_S4_S3_PS4__param_13,
	.param .u64 .ptr .align 1 _Z26calculateHistEntropyCuda3DPKdPKiS0_S2_S2_S2_S0_S0_S2_S2_PiPdS4_S4_S4_S4_S4_S4_S3_PS4__param_14,
	.param .u64 .ptr .align 1 _Z26calculateHistEntropyCuda3DPKdPKiS0_S2_S2_S2_S0_S0_S2_S2_PiPdS4_S4_S4_S4_S4_S4_S3_PS4__param_15,
	.param .u64 .ptr .align 1 _Z26calculateHistEntropyCuda3DPKdPKiS0_S2_S2_S2_S0_S0_S2_S2_PiPdS4_S4_S4_S4_S4_S4_S3_PS4__param_16,
	.param .u64 .ptr .align 1 _Z26calculateHistEntropyCuda3DPKdPKiS0_S2_S2_S2_S0_S0_S2_S2_PiPdS4_S4_S4_S4_S4_S4_S3_PS4__param_17,
	.param .u64 .ptr .align 1 _Z26calculateHistEntropyCuda3DPKdPKiS0_S2_S2_S2_S0_S0_S2_S2_PiPdS4_S4_S4_S4_S4_S4_S3_PS4__param_18,
	.param .u64 .ptr .align 1 _Z26calculateHistEntropyCuda3DPKdPKiS0_S2_S2_S2_S0_S0_S2_S2_PiPdS4_S4_S4_S4_S4_S4_S3_PS4__param_19
)
{
	.reg .pred 	%p<69>;
	.reg .b16 	%rs<19>;
	.reg .b32 	%r<168>;
	.reg .b32 	%f<3>;
	.reg .b64 	%rd<135>;
	.reg .b64 	%fd<426>;

	ld.param.u64 	%rd31, [_Z26calculateHistEntropyCuda3DPKdPKiS0_S2_S2_S2_S0_S0_S2_S2_PiPdS4_S4_S4_S4_S4_S4_S3_PS4__param_0];
	ld.param.u64 	%rd32, [_Z26calculateHistEntropyCuda3DPKdPKiS0_S2_S2_S2_S0_S0_S2_S2_PiPdS4_S4_S4_S4_S4_S4_S3_PS4__param_1];
	ld.param.u64 	%rd33, [_Z26calculateHistEntropyCuda3DPKdPKiS0_S2_S2_S2_S0_S0_S2_S2_PiPdS4_S4_S4_S4_S4_S4_S3_PS4__param_2];
	ld.param.u64 	%rd34, [_Z26calculateHistEntropyCuda3DPKdPKiS0_S2_S2_S2_S0_S0_S2_S2_PiPdS4_S4_S4_S4_S4_S4_S3_PS4__param_3];
	ld.param.u64 	%rd35, [_Z26calculateHistEntropyCuda3DPKdPKiS0_S2_S2_S2_S0_S0_S2_S2_PiPdS4_S4_S4_S4_S4_S4_S3_PS4__param_4];
	ld.param.u64 	%rd36, [_Z26calculateHistEntropyCuda3DPKdPKiS0_S2_S2_S2_S0_S0_S2_S2_PiPdS4_S4_S4_S4_S4_S4_S3_PS4__param_5];
	ld.param.u64 	%rd37, [_Z26calculateHistEntropyCuda3DPKdPKiS0_S2_S2_S2_S0_S0_S2_S2_PiPdS4_S4_S4_S4_S4_S4_S3_PS4__param_6];
	ld.param.u64 	%rd38, [_Z26calculateHistEntropyCuda3DPKdPKiS0_S2_S2_S2_S0_S0_S2_S2_PiPdS4_S4_S4_S4_S4_S4_S3_PS4__param_7];
	ld.param.u64 	%rd39, [_Z26calculateHistEntropyCuda3DPKdPKiS0_S2_S2_S2_S0_S0_S2_S2_PiPdS4_S4_S4_S4_S4_S4_S3_PS4__param_9];
	ld.param.u64 	%rd42, [_Z26calculateHistEntropyCuda3DPKdPKiS0_S2_S2_S2_S0_S0_S2_S2_PiPdS4_S4_S4_S4_S4_S4_S3_PS4__param_12];
	ld.param.u64 	%rd43, [_Z26calculateHistEntropyCuda3DPKdPKiS0_S2_S2_S2_S0_S0_S2_S2_PiPdS4_S4_S4_S4_S4_S4_S3_PS4__param_13];
	ld.param.u64 	%rd49, [_Z26calculateHistEntropyCuda3DPKdPKiS0_S2_S2_S2_S0_S0_S2_S2_PiPdS4_S4_S4_S4_S4_S4_S3_PS4__param_18];
	cvta.to.global.u64 	%rd1, %rd43;
	cvta.to.global.u64 	%rd2, %rd39;
	cvta.to.global.u64 	%rd50, %rd49;
	mov.u32 	%r71, %tid.x;
	mov.u32 	%r72, %ctaid.x;
	mov.u32 	%r73, %ntid.x;
	mad.lo.s32 	%r1, %r72, %r73, %r71;
	ld.global.u32 	%r74, [%rd50];
	setp.ge.s32 	%p3, %r1, %r74;
	@%p3 bra 	$L__BB1_78;
	cvta.to.global.u64 	%rd51, %rd34;
	ld.global.u32 	%r75, [%rd2];
	div.s32 	%r2, %r1, %r75;
	mul.lo.s32 	%r76, %r2, %r75;
	sub.s32 	%r3, %r1, %r76;
	ld.global.u32 	%r77, [%rd51];
	mul.wide.s32 	%rd52, %r77, 8;
	{ // callseq 4, 0
	.param .b64 param0;
	st.param.b64 	[param0], %rd52;
	.param .b64 retval0;
	call.uni (retval0), 
	malloc, 
	(
	param0
	);
	ld.param.b64 	%rd53, [retval0];
	} // callseq 4
	ld.global.s32 	%rd4, [%rd51];
	setp.eq.s64 	%p4, %rd4, 0;
	@%p4 bra 	$L__BB1_4;
	shl.b64 	%rd5, %rd4, 3;
	cvta.to.global.u64 	%rd6, %rd33;
	mov.b64 	%rd129, 0;
$L__BB1_3:
	add.s64 	%rd55, %rd6, %rd129;
	ld.global.u8 	%rs4, [%rd55];
	add.s64 	%rd56, %rd53, %rd129;
	st.u8 	[%rd56], %rs4;
	add.s64 	%rd129, %rd129, 1;
	setp.lt.u64 	%p5, %rd129, %rd5;
	@%p5 bra 	$L__BB1_3;
$L__BB1_4:
	cvta.to.global.u64 	%rd57, %rd32;
	cvta.to.global.u64 	%rd58, %rd37;
	mul.wide.s32 	%rd59, %r2, 8;
	add.s64 	%rd60, %rd58, %rd59;
	ld.global.f64 	%fd75, [%rd60];
	cvta.to.global.u64 	%rd61, %rd35;
	ld.global.u32 	%r78, [%rd61];
	mul.wide.s32 	%rd62, %r78, 8;
	add.s64 	%rd63, %rd53, %rd62;
	st.f64 	[%rd63], %fd75;
	cvta.to.global.u64 	%rd64, %rd38;
	mul.wide.s32 	%rd65, %r3, 8;
	add.s64 	%rd66, %rd64, %rd65;
	ld.global.f64 	%fd76, [%rd66];
	cvta.to.global.u64 	%rd67, %rd36;
	ld.global.u32 	%r79, [%rd67];
	mul.wide.s32 	%rd68, %r79, 8;
	add.s64 	%rd69, %rd53, %rd68;
	st.f64 	[%rd69], %fd76;
	ld.global.u32 	%r80, [%rd57];
	mul.wide.s32 	%rd70, %r80, 8;
	{ // callseq 5, 0
	.param .b64 param0;
	st.param.b64 	[param0], %rd70;
	.param .b64 retval0;
	call.uni (retval0), 
	malloc, 
	(
	param0
	);
	ld.param.b64 	%rd71, [retval0];
	} // callseq 5
	ld.global.s32 	%rd10, [%rd57];
	setp.eq.s64 	%p6, %rd10, 0;
	@%p6 bra 	$L__BB1_7;
	cvta.to.global.u64 	%rd11, %rd31;
	shl.b64 	%rd12, %rd10, 3;
	mov.b64 	%rd130, 0;
$L__BB1_6:
	add.s64 	%rd73, %rd11, %rd130;
	ld.global.u8 	%rs5, [%rd73];
	add.s64 	%rd74, %rd71, %rd130;
	st.u8 	[%rd74], %rs5;
	add.s64 	%rd130, %rd130, 1;
	setp.lt.u64 	%p7, %rd130, %rd12;
	@%p7 bra 	$L__BB1_6;
$L__BB1_7:
	ld.global.f64 	%fd1, [%rd1];
	cvta.to.global.u64 	%rd75, %rd42;
	ld.global.f64 	%fd77, [%rd75];
	div.rn.f64 	%fd78, %fd77, %fd1;
	cvt.rzi.s32.f64 	%r4, %fd78;
	setp.lt.s32 	%p8, %r4, 1;
	@%p8 bra 	$L__BB1_13;
	mul.f64 	%fd2, %fd1, 0d3FE0000000000000;
	setp.eq.s32 	%p9, %r4, 1;
	@%p9 bra 	$L__BB1_11;
	ld.f64 	%fd402, [%rd71+8];
	ld.f64 	%fd401, [%rd71+16];
	ld.f64 	%fd400, [%rd71];
	and.b32  	%r81, %r4, 2147483646;
	neg.s32 	%r142, %r81;
$L__BB1_10:
	ld.f64 	%fd79, [%rd53];
	add.f64 	%fd80, %fd2, %fd79;
	sub.f64 	%fd81, %fd2, %fd79;
	neg.f64 	%fd82, %fd402;
	sub.f64 	%fd83, %fd82, %fd401;
	fma.rn.f64 	%fd84, %fd80, %fd83, %fd400;
	st.f64 	[%rd71], %fd84;
	ld.f64 	%fd85, [%rd53+8];
	fma.rn.f64 	%fd86, %fd85, %fd402, %fd84;
	fma.rn.f64 	%fd87, %fd80, %fd86, %fd402;
	st.f64 	[%rd71+8], %fd87;
	ld.f64 	%fd88, [%rd53+16];
	ld.f64 	%fd89, [%rd53+24];
	sub.f64 	%fd90, %fd84, %fd89;
	fma.rn.f64 	%fd91, %fd401, %fd90, %fd88;
	fma.rn.f64 	%fd92, %fd80, %fd91, %fd401;
	st.f64 	[%rd71+16], %fd92;
	ld.f64 	%fd93, [%rd53+16];
	fma.rn.f64 	%fd94, %fd81, %fd93, %fd92;
	ld.f64 	%fd95, [%rd53+24];
	sub.f64 	%fd96, %fd84, %fd95;
	mul.f64 	%fd97, %fd81, %fd96;
	mov.f64 	%fd98, 0d3FF0000000000000;
	sub.f64 	%fd99, %fd98, %fd97;
	div.rn.f64 	%fd100, %fd94, %fd99;
	st.f64 	[%rd71+16], %fd100;
	fma.rn.f64 	%fd101, %fd81, %fd84, %fd87;
	ld.f64 	%fd102, [%rd53+8];
	mul.f64 	%fd103, %fd81, %fd102;
	sub.f64 	%fd104, %fd98, %fd103;
	div.rn.f64 	%fd105, %fd101, %fd104;
	st.f64 	[%rd71+8], %fd105;
	neg.f64 	%fd106, %fd105;
	sub.f64 	%fd107, %fd106, %fd100;
	fma.rn.f64 	%fd108, %fd81, %fd107, %fd84;
	st.f64 	[%rd71], %fd108;
	ld.f64 	%fd109, [%rd53];
	add.f64 	%fd110, %fd2, %fd109;
	sub.f64 	%fd111, %fd2, %fd109;
	fma.rn.f64 	%fd112, %fd110, %fd107, %fd108;
	st.f64 	[%rd71], %fd112;
	ld.f64 	%fd113, [%rd53+8];
	fma.rn.f64 	%fd114, %fd113, %fd105, %fd112;
	fma.rn.f64 	%fd115, %fd110, %fd114, %fd105;
	st.f64 	[%rd71+8], %fd115;
	ld.f64 	%fd116, [%rd53+16];
	ld.f64 	%fd117, [%rd53+24];
	sub.f64 	%fd118, %fd112, %fd117;
	fma.rn.f64 	%fd119, %fd100, %fd118, %fd116;
	fma.rn.f64 	%fd120, %fd110, %fd119, %fd100;
	st.f64 	[%rd71+16], %fd120;
	ld.f64 	%fd121, [%rd53+16];
	fma.rn.f64 	%fd122, %fd111, %fd121, %fd120;
	ld.f64 	%fd123, [%rd53+24];
	sub.f64 	%fd124, %fd112, %fd123;
	mul.f64 	%fd125, %fd111, %fd124;
	sub.f64 	%fd126, %fd98, %fd125;
	div.rn.f64 	%fd401, %fd122, %fd126;
	st.f64 	[%rd71+16], %fd401;
	fma.rn.f64 	%fd127, %fd111, %fd112, %fd115;
	ld.f64 	%fd128, [%rd53+8];
	mul.f64 	%fd129, %fd111, %fd128;
	sub.f64 	%fd130, %fd98, %fd129;
	div.rn.f64 	%fd402, %fd127, %fd130;
	st.f64 	[%rd71+8], %fd402;
	neg.f64 	%fd131, %fd402;
	sub.f64 	%fd132, %fd131, %fd401;
	fma.rn.f64 	%fd400, %fd111, %fd132, %fd112;
	st.f64 	[%rd71], %fd400;
	add.s32 	%r142, %r142, 2;
	setp.ne.s32 	%p10, %r142, 0;
	@%p10 bra 	$L__BB1_10;
$L__BB1_11:
	and.b32  	%r82, %r4, 1;
	setp.eq.b32 	%p11, %r82, 1;
	not.pred 	%p12, %p11;
	@%p12 bra 	$L__BB1_13;
	ld.f64 	%fd133, [%rd53];
	add.f64 	%fd134, %fd2, %fd133;
	sub.f64 	%fd135, %fd2, %fd133;
	ld.f64 	%fd136, [%rd71+8];
	neg.f64 	%fd137, %fd136;
	ld.f64 	%fd138, [%rd71+16];
	sub.f64 	%fd139, %fd137, %fd138;
	ld.f64 	%fd140, [%rd71];
	fma.rn.f64 	%fd141, %fd134, %fd139, %fd140;
	st.f64 	[%rd71], %fd141;
	ld.f64 	%fd142, [%rd53+8];
	fma.rn.f64 	%fd143, %fd142, %fd136, %fd141;
	fma.rn.f64 	%fd144, %fd134, %fd143, %fd136;
	st.f64 	[%rd71+8], %fd144;
	ld.f64 	%fd145, [%rd53+16];
	ld.f64 	%fd146, [%rd53+24];
	sub.f64 	%fd147, %fd141, %fd146;
	fma.rn.f64 	%fd148, %fd138, %fd147, %fd145;
	fma.rn.f64 	%fd149, %fd134, %fd148, %fd138;
	st.f64 	[%rd71+16], %fd149;
	ld.f64 	%fd150, [%rd53+16];
	fma.rn.f64 	%fd151, %fd135, %fd150, %fd149;
	ld.f64 	%fd152, [%rd53+24];
	sub.f64 	%fd153, %fd141, %fd152;
	mul.f64 	%fd154, %fd135, %fd153;
	mov.f64 	%fd155, 0d3FF0000000000000;
	sub.f64 	%fd156, %fd155, %fd154;
	div.rn.f64 	%fd157, %fd151, %fd156;
	st.f64 	[%rd71+16], %fd157;
	fma.rn.f64 	%fd158, %fd135, %fd141, %fd144;
	ld.f64 	%fd159, [%rd53+8];
	mul.f64 	%fd160, %fd135, %fd159;
	sub.f64 	%fd161, %fd155, %fd160;
	div.rn.f64 	%fd162, %fd158, %fd161;
	st.f64 	[%rd71+8], %fd162;
	neg.f64 	%fd163, %fd162;
	sub.f64 	%fd164, %fd163, %fd157;
	fma.rn.f64 	%fd165, %fd135, %fd164, %fd141;
	st.f64 	[%rd71], %fd165;
$L__BB1_13:
	ld.param.u64 	%rd127, [_Z26calculateHistEntropyCuda3DPKdPKiS0_S2_S2_S2_S0_S0_S2_S2_PiPdS4_S4_S4_S4_S4_S4_S3_PS4__param_19];
	ld.param.u64 	%rd125, [_Z26calculateHistEntropyCuda3DPKdPKiS0_S2_S2_S2_S0_S0_S2_S2_PiPdS4_S4_S4_S4_S4_S4_S3_PS4__param_16];
	ld.param.u64 	%rd124, [_Z26calculateHistEntropyCuda3DPKdPKiS0_S2_S2_S2_S0_S0_S2_S2_PiPdS4_S4_S4_S4_S4_S4_S3_PS4__param_15];
	ld.param.u64 	%rd123, [_Z26calculateHistEntropyCuda3DPKdPKiS0_S2_S2_S2_S0_S0_S2_S2_PiPdS4_S4_S4_S4_S4_S4_S3_PS4__param_14];
	ld.param.u64 	%rd119, [_Z26calculateHistEntropyCuda3DPKdPKiS0_S2_S2_S2_S0_S0_S2_S2_PiPdS4_S4_S4_S4_S4_S4_S3_PS4__param_11];
	ld.param.u64 	%rd118, [_Z26calculateHistEntropyCuda3DPKdPKiS0_S2_S2_S2_S0_S0_S2_S2_PiPdS4_S4_S4_S4_S4_S4_S3_PS4__param_10];
	cvta.to.global.u64 	%rd76, %rd124;
	ld.global.f64 	%fd12, [%rd76];
	cvta.to.global.u64 	%rd77, %rd123;
	ld.global.f64 	%fd13, [%rd77];
	sub.f64 	%fd166, %fd12, %fd13;
	cvta.to.global.u64 	%rd78, %rd125;
	ld.global.f64 	%fd14, [%rd78];
	div.rn.f64 	%fd167, %fd166, %fd14;
	cvt.rpi.f64.f64 	%fd168, %fd167;
	cvt.rzi.s32.f64 	%r8, %fd168;
	cvta.to.global.u64 	%rd79, %rd118;
	ld.global.u32 	%r9, [%rd79];
	cvta.to.global.u64 	%rd80, %rd127;
	mul.wide.s32 	%rd81, %r1, 8;
	add.s64 	%rd82, %rd80, %rd81;
	ld.global.u64 	%rd15, [%rd82];
	cvta.to.global.u64 	%rd83, %rd119;
	ld.global.f64 	%fd169, [%rd83];
	ld.global.f64 	%fd170, [%rd1];
	div.rn.f64 	%fd171, %fd169, %fd170;
	cvt.rzi.s32.f64 	%r10, %fd171;
	mul.wide.s32 	%rd84, %r9, 8;
	add.s64 	%rd85, %rd71, %rd84;
	ld.f64 	%fd403, [%rd85];
	setp.lt.s32 	%p13, %r8, 1;
	@%p13 bra 	$L__BB1_26;
	and.b32  	%r11, %r8, 15;
	setp.lt.u32 	%p14, %r8, 16;
	mov.b32 	%r143, 0;
	@%p14 bra 	$L__BB1_17;
	and.b32  	%r143, %r8, 2147483632;
	neg.s32 	%r147, %r143;
	add.s64 	%rd132, %rd15, 64;
$L__BB1_16:
	.pragma "nounroll";
	mov.b64 	%rd86, 0;
	st.u64 	[%rd132+-64], %rd86;
	st.u64 	[%rd132+-56], %rd86;
	st.u64 	[%rd132+-48], %rd86;
	st.u64 	[%rd132+-40], %rd86;
	st.u64 	[%rd132+-32], %rd86;
	st.u64 	[%rd132+-24], %rd86;
	st.u64 	[%rd132+-16], %rd86;
	st.u64 	[%rd132+-8], %rd86;
	st.u64 	[%rd132], %rd86;
	st.u64 	[%rd132+8], %rd86;
	st.u64 	[%rd132+16], %rd86;
	st.u64 	[%rd132+24], %rd86;
	st.u64 	[%rd132+32], %rd86;
	st.u64 	[%rd132+40], %rd86;
	st.u64 	[%rd132+48], %rd86;
	st.u64 	[%rd132+56], %rd86;
	add.s32 	%r147, %r147, 16;
	add.s64 	%rd132, %rd132, 128;
	setp.eq.s32 	%p15, %r147, 0;
	@%p15 bra 	$L__BB1_17;
	bra.uni 	$L__BB1_16;
$L__BB1_17:
	setp.eq.s32 	%p16, %r11, 0;
	@%p16 bra 	$L__BB1_26;
	and.b32  	%r15, %r8, 7;
	setp.lt.u32 	%p17, %r11, 8;
	@%p17 bra 	$L__BB1_20;
	mul.wide.u32 	%rd87, %r143, 8;
	add.s64 	%rd88, %rd15, %rd87;
	mov.b64 	%rd89, 0;
	st.u64 	[%rd88], %rd89;
	st.u64 	[%rd88+8], %rd89;
	st.u64 	[%rd88+16], %rd89;
	st.u64 	[%rd88+24], %rd89;
	st.u64 	[%rd88+32], %rd89;
	st.u64 	[%rd88+40], %rd89;
	st.u64 	[%rd88+48], %rd89;
	st.u64 	[%rd88+56], %rd89;
	add.s32 	%r143, %r143, 8;
$L__BB1_20:
	setp.eq.s32 	%p18, %r15, 0;
	@%p18 bra 	$L__BB1_26;
	and.b32  	%r18, %r8, 3;
	setp.lt.u32 	%p19, %r15, 4;
	@%p19 bra 	$L__BB1_23;
	mul.wide.u32 	%rd90, %r143, 8;
	add.s64 	%rd91, %rd15, %rd90;
	mov.b64 	%rd92, 0;
	st.u64 	[%rd91], %rd92;
	st.u64 	[%rd91+8], %rd92;
	st.u64 	[%rd91+16], %rd92;
	st.u64 	[%rd91+24], %rd92;
	add.s32 	%r143, %r143, 4;
$L__BB1_23:
	setp.eq.s32 	%p20, %r18, 0;
	@%p20 bra 	$L__BB1_26;
	mul.wide.u32 	%rd93, %r143, 8;
	add.s64 	%rd131, %rd15, %rd93;
	neg.s32 	%r146, %r18;
$L__BB1_25:
	.pragma "nounroll";
	mov.b64 	%rd94, 0;
	st.u64 	[%rd131], %rd94;
	add.s64 	%rd131, %rd131, 8;
	add.s32 	%r146, %r146, 1;
	setp.ne.s32 	%p21, %r146, 0;
	@%p21 bra 	$L__BB1_25;
$L__BB1_26:
	setp.lt.s32 	%p22, %r10, 1;
	mov.f64 	%fd410, 0d3CB0000000000000;
	@%p22 bra 	$L__BB1_44;
	setp.eq.s32 	%p24, %r10, 1;
	mov.b32 	%r151, 0;
	mov.pred 	%p68, 0;
	@%p24 bra 	$L__BB1_39;
	and.b32  	%r87, %r10, 2147483646;
	neg.s32 	%r148, %r87;
	mov.b32 	%r151, 0;
	mov.b16 	%rs18, 0;
$L__BB1_29:
	ld.param.u64 	%rd120, [_Z26calculateHistEntropyCuda3DPKdPKiS0_S2_S2_S2_S0_S0_S2_S2_PiPdS4_S4_S4_S4_S4_S4_S3_PS4__param_13];
	cvta.to.global.u64 	%rd95, %rd120;
	ld.global.f64 	%fd173, [%rd95];
	mul.f64 	%fd174, %fd173, 0d3FE0000000000000;
	ld.f64 	%fd175, [%rd53];
	add.f64 	%fd176, %fd174, %fd175;
	sub.f64 	%fd177, %fd174, %fd175;
	ld.f64 	%fd178, [%rd71+8];
	neg.f64 	%fd179, %fd178;
	ld.f64 	%fd180, [%rd71+16];
	sub.f64 	%fd181, %fd179, %fd180;
	ld.f64 	%fd182, [%rd71];
	fma.rn.f64 	%fd183, %fd176, %fd181, %fd182;
	st.f64 	[%rd71], %fd183;
	ld.f64 	%fd184, [%rd53+8];
	fma.rn.f64 	%fd185, %fd184, %fd178, %fd183;
	fma.rn.f64 	%fd186, %fd176, %fd185, %fd178;
	st.f64 	[%rd71+8], %fd186;
	ld.f64 	%fd187, [%rd53+16];
	ld.f64 	%fd188, [%rd53+24];
	sub.f64 	%fd189, %fd183, %fd188;
	fma.rn.f64 	%fd190, %fd180, %fd189, %fd187;
	fma.rn.f64 	%fd191, %fd176, %fd190, %fd180;
	st.f64 	[%rd71+16], %fd191;
	ld.f64 	%fd192, [%rd53+16];
	fma.rn.f64 	%fd193, %fd177, %fd192, %fd191;
	ld.f64 	%fd194, [%rd53+24];
	sub.f64 	%fd195, %fd183, %fd194;
	mul.f64 	%fd196, %fd177, %fd195;
	mov.f64 	%fd197, 0d3FF0000000000000;
	sub.f64 	%fd198, %fd197, %fd196;
	div.rn.f64 	%fd405, %fd193, %fd198;
	st.f64 	[%rd71+16], %fd405;
	fma.rn.f64 	%fd199, %fd177, %fd183, %fd186;
	ld.f64 	%fd200, [%rd53+8];
	mul.f64 	%fd201, %fd177, %fd200;
	sub.f64 	%fd202, %fd197, %fd201;
	div.rn.f64 	%fd406, %fd199, %fd202;
	st.f64 	[%rd71+8], %fd406;
	neg.f64 	%fd203, %fd406;
	sub.f64 	%fd204, %fd203, %fd405;
	fma.rn.f64 	%fd404, %fd177, %fd204, %fd183;
	st.f64 	[%rd71], %fd404;
	ld.f64 	%fd407, [%rd85];
	setp.gt.f64 	%p25, %fd407, %fd403;
	mov.b16 	%rs17, 1;
	@%p25 bra 	$L__BB1_33;
	setp.geu.f64 	%p26, %fd407, %fd403;
	and.b16  	%rs8, %rs18, 255;
	setp.eq.s16 	%p27, %rs8, 0;
	or.pred  	%p28, %p26, %p27;
	mov.u16 	%rs17, %rs18;
	@%p28 bra 	$L__BB1_33;
	setp.ltu.f64 	%p29, %fd403, %fd13;
	setp.geu.f64 	%p30, %fd403, %fd12;
	mov.b16 	%rs17, 0;
	or.pred  	%p31, %p29, %p30;
	@%p31 bra 	$L__BB1_33;
	sub.f64 	%fd205, %fd403, %fd13;
	div.rn.f64 	%fd206, %fd205, %fd14;
	cvt.rzi.s32.f64 	%r88, %fd206;
	mul.wide.s32 	%rd97, %r88, 8;
	add.s64 	%rd98, %rd15, %rd97;
	ld.f64 	%fd207, [%rd98];
	add.f64 	%fd208, %fd207, 0d3FF0000000000000;
	st.f64 	[%rd98], %fd208;
	add.s32 	%r151, %r151, 1;
	ld.f64 	%fd407, [%rd85];
	ld.f64 	%fd406, [%rd71+8];
	ld.f64 	%fd405, [%rd71+16];
	ld.f64 	%fd404, [%rd71];
$L__BB1_33:
	ld.param.u64 	%rd121, [_Z26calculateHistEntropyCuda3DPKdPKiS0_S2_S2_S2_S0_S0_S2_S2_PiPdS4_S4_S4_S4_S4_S4_S3_PS4__param_13];
	cvta.to.global.u64 	%rd99, %rd121;
	ld.global.f64 	%fd209, [%rd99];
	mul.f64 	%fd210, %fd209, 0d3FE0000000000000;
	ld.f64 	%fd211, [%rd53];
	add.f64 	%fd212, %fd210, %fd211;
	sub.f64 	%fd213, %fd210, %fd211;
	neg.f64 	%fd214, %fd406;
	sub.f64 	%fd215, %fd214, %fd405;
	fma.rn.f64 	%fd216, %fd212, %fd215, %fd404;
	st.f64 	[%rd71], %fd216;
	ld.f64 	%fd217, [%rd53+8];
	fma.rn.f64 	%fd218, %fd217, %fd406, %fd216;
	fma.rn.f64 	%fd219, %fd212, %fd218, %fd406;
	st.f64 	[%rd71+8], %fd219;
	ld.f64 	%fd220, [%rd53+16];
	ld.f64 	%fd221, [%rd53+24];
	sub.f64 	%fd222, %fd216, %fd221;
	fma.rn.f64 	%fd223, %fd405, %fd222, %fd220;
	fma.rn.f64 	%fd224, %fd212, %fd223, %fd405;
	st.f64 	[%rd71+16], %fd224;
	ld.f64 	%fd225, [%rd53+16];
	fma.rn.f64 	%fd226, %fd213, %fd225, %fd224;
	ld.f64 	%fd227, [%rd53+24];
	sub.f64 	%fd228, %fd216, %fd227;
	mul.f64 	%fd229, %fd213, %fd228;
	mov.f64 	%fd230, 0d3FF0000000000000;
	sub.f64 	%fd231, %fd230, %fd229;
	div.rn.f64 	%fd232, %fd226, %fd231;
	st.f64 	[%rd71+16], %fd232;
	fma.rn.f64 	%fd233, %fd213, %fd216, %fd219;
	ld.f64 	%fd234, [%rd53+8];
	mul.f64 	%fd235, %fd213, %fd234;
	sub.f64 	%fd236, %fd230, %fd235;
	div.rn.f64 	%fd237, %fd233, %fd236;
	st.f64 	[%rd71+8], %fd237;
	neg.f64 	%fd238, %fd237;
	sub.f64 	%fd239, %fd238, %fd232;
	fma.rn.f64 	%fd240, %fd213, %fd239, %fd216;
	st.f64 	[%rd71], %fd240;
	ld.f64 	%fd403, [%rd85];
	setp.gt.f64 	%p32, %fd403, %fd407;
	mov.b16 	%rs18, 1;
	@%p32 bra 	$L__BB1_37;
	setp.geu.f64 	%p33, %fd403, %fd407;
	and.b16  	%rs12, %rs17, 255;
	setp.eq.s16 	%p34, %rs12, 0;
	or.pred  	%p35, %p33, %p34;
	mov.u16 	%rs18, %rs17;
	@%p35 bra 	$L__BB1_37;
	setp.ltu.f64 	%p36, %fd407, %fd13;
	setp.geu.f64 	%p37, %fd407, %fd12;
	mov.b16 	%rs18, 0;
	or.pred  	%p38, %p36, %p37;
	@%p38 bra 	$L__BB1_37;
	sub.f64 	%fd241, %fd407, %fd13;
	div.rn.f64 	%fd242, %fd241, %fd14;
	cvt.rzi.s32.f64 	%r89, %fd242;
	mul.wide.s32 	%rd101, %r89, 8;
	add.s64 	%rd102, %rd15, %rd101;
	ld.f64 	%fd243, [%rd102];
	add.f64 	%fd244, %fd243, 0d3FF0000000000000;
	st.f64 	[%rd102], %fd244;
	add.s32 	%r151, %r151, 1;
	ld.f64 	%fd403, [%rd85];
$L__BB1_37:
	add.s32 	%r148, %r148, 2;
	setp.ne.s32 	%p39, %r148, 0;
	@%p39 bra 	$L__BB1_29;
	and.b16  	%rs15, %rs18, 255;
	setp.ne.s16 	%p68, %rs15, 0;
$L__BB1_39:
	and.b32  	%r90, %r10, 1;
	setp.eq.b32 	%p40, %r90, 1;
	not.pred 	%p41, %p40;
	@%p41 bra 	$L__BB1_43;
	ld.param.u64 	%rd122, [_Z26calculateHistEntropyCuda3DPKdPKiS0_S2_S2_S2_S0_S0_S2_S2_PiPdS4_S4_S4_S4_S4_S4_S3_PS4__param_13];
	cvta.to.global.u64 	%rd103, %rd122;
	ld.global.f64 	%fd245, [%rd103];
	mul.f64 	%fd246, %fd245, 0d3FE0000000000000;
	ld.f64 	%fd247, [%rd53];
	add.f64 	%fd248, %fd246, %fd247;
	sub.f64 	%fd249, %fd246, %fd247;
	ld.f64 	%fd250, [%rd71+8];
	neg.f64 	%fd251, %fd250;
	ld.f64 	%fd252, [%rd71+16];
	sub.f64 	%fd253, %fd251, %fd252;
	ld.f64 	%fd254, [%rd71];
	fma.rn.f64 	%fd255, %fd248, %fd253, %fd254;
	st.f64 	[%rd71], %fd255;
	ld.f64 	%fd256, [%rd53+8];
	fma.rn.f64 	%fd257, %fd256, %fd250, %fd255;
	fma.rn.f64 	%fd258, %fd248, %fd257, %fd250;
	st.f64 	[%rd71+8], %fd258;
	ld.f64 	%fd259, [%rd53+16];
	ld.f64 	%fd260, [%rd53+24];
	sub.f64 	%fd261, %fd255, %fd260;
	fma.rn.f64 	%fd262, %fd252, %fd261, %fd259;
	fma.rn.f64 	%fd263, %fd248, %fd262, %fd252;
	st.f64 	[%rd71+16], %fd263;
	ld.f64 	%fd264, [%rd53+16];
	fma.rn.f64 	%fd265, %fd249, %fd264, %fd263;
	ld.f64 	%fd266, [%rd53+24];
	sub.f64 	%fd267, %fd255, %fd266;
	mul.f64 	%fd268, %fd249, %fd267;
	mov.f64 	%fd269, 0d3FF0000000000000;
	sub.f64 	%fd270, %fd269, %fd268;
	div.rn.f64 	%fd271, %fd265, %fd270;
	st.f64 	[%rd71+16], %fd271;
	fma.rn.f64 	%fd272, %fd249, %fd255, %fd258;
	ld.f64 	%fd273, [%rd53+8];
	mul.f64 	%fd274, %fd249, %fd273;
	sub.f64 	%fd275, %fd269, %fd274;
	div.rn.f64 	%fd276, %fd272, %fd275;
	st.f64 	[%rd71+8], %fd276;
	neg.f64 	%fd277, %fd276;
	sub.f64 	%fd278, %fd277, %fd271;
	fma.rn.f64 	%fd279, %fd249, %fd278, %fd255;
	st.f64 	[%rd71], %fd279;
	mul.wide.s32 	%rd104, %r9, 8;
	add.s64 	%rd105, %rd71, %rd104;
	ld.f64 	%fd280, [%rd105];
	setp.geu.f64 	%p42, %fd280, %fd403;
	not.pred 	%p43, %p68;
	or.pred  	%p44, %p42, %p43;
	@%p44 bra 	$L__BB1_43;
	setp.ltu.f64 	%p45, %fd403, %fd13;
	setp.geu.f64 	%p46, %fd403, %fd12;
	or.pred  	%p47, %p45, %p46;
	@%p47 bra 	$L__BB1_43;
	sub.f64 	%fd281, %fd403, %fd13;
	div.rn.f64 	%fd282, %fd281, %fd14;
	cvt.rzi.s32.f64 	%r91, %fd282;
	mul.wide.s32 	%rd106, %r91, 8;
	add.s64 	%rd107, %rd15, %rd106;
	ld.f64 	%fd283, [%rd107];
	add.f64 	%fd284, %fd283, 0d3FF0000000000000;
	st.f64 	[%rd107], %fd284;
	add.s32 	%r151, %r151, 1;
$L__BB1_43:
	cvt.rn.f64.s32 	%fd285, %r151;
	add.f64 	%fd410, %fd285, 0d3CB0000000000000;
$L__BB1_44:
	ld.param.u64 	%rd128, [_Z26calculateHistEntropyCuda3DPKdPKiS0_S2_S2_S2_S0_S0_S2_S2_PiPdS4_S4_S4_S4_S4_S4_S3_PS4__param_19];
	setp.lt.s32 	%p48, %r8, 1;
	cvta.to.global.u64 	%rd108, %rd128;
	mov.u32 	%r92, %ctaid.x;
	mov.u32 	%r93, %ntid.x;
	mov.u32 	%r94, %tid.x;
	mad.lo.s32 	%r95, %r92, %r93, %r94;
	mul.wide.s32 	%rd109, %r95, 8;
	add.s64 	%rd110, %rd108, %rd109;
	ld.global.u64 	%rd24, [%rd110];
	mov.f64 	%fd425, 0d0000000000000000;
	@%p48 bra 	$L__BB1_77;
	mov.b32 	%r96, 1127219200;
	mov.b32 	%r97, -2147483648;
	mov.b64 	%fd35, {%r97, %r96};
	setp.eq.s32 	%p49, %r8, 1;
	mov.f64 	%fd425, 0d0000000000000000;
	mov.b64 	%rd134, 0;
	@%p49 bra 	$L__BB1_67;
	and.b32  	%r98, %r8, 2147483646;
	neg.s32 	%r155, %r98;
	add.s64 	%rd133, %rd24, 8;
	mov.f64 	%fd425, 0d0000000000000000;
$L__BB1_47:
	ld.f64 	%fd37, [%rd133+-8];
	setp.leu.f64 	%p50, %fd37, 0d0000000000000000;
	@%p50 bra 	$L__BB1_56;
	div.rn.f64 	%fd38, %fd37, %fd410;
	st.f64 	[%rd133+-8], %fd38;
	{
	.reg .b32 %temp; 
	mov.b64 	{%temp, %r156}, %fd38;
	}
	{
	.reg .b32 %temp; 
	mov.b64 	{%r157, %temp}, %fd38;
	}
	setp.gt.s32 	%p51, %r156, 1048575;
	mov.b32 	%r158, -1023;
	mov.f64 	%fd412, %fd38;
	@%p51 bra 	$L__BB1_50;
	mul.f64 	%fd412, %fd38, 0d4350000000000000;
	{
	.reg .b32 %temp; 
	mov.b64 	{%temp, %r156}, %fd412;
	}
	{
	.reg .b32 %temp; 
	mov.b64 	{%r157, %temp}, %fd412;
	}
	mov.b32 	%r158, -1077;
$L__BB1_50:
	add.s32 	%r101, %r156, -1;
	setp.gt.u32 	%p52, %r101, 2146435070;
	@%p52 bra 	$L__BB1_54;
	shr.u32 	%r104, %r156, 20;
	add.s32 	%r159, %r158, %r104;
	and.b32  	%r105, %r156, 1048575;
	or.b32  	%r106, %r105, 1072693248;
	mov.b64 	%fd413, {%r157, %r106};
	setp.lt.u32 	%p54, %r106, 1073127583;
	@%p54 bra 	$L__BB1_53;
	{
	.reg .b32 %temp; 
	mov.b64 	{%r107, %temp}, %fd413;
	}
	{
	.reg .b32 %temp; 
	mov.b64 	{%temp, %r108}, %fd413;
	}
	add.s32 	%r109, %r108, -1048576;
	mov.b64 	%fd413, {%r107, %r109};
	add.s32 	%r159, %r159, 1;
$L__BB1_53:
	add.f64 	%fd291, %fd413, 0dBFF0000000000000;
	add.f64 	%fd292, %fd413, 0d3FF0000000000000;
	rcp.approx.ftz.f64 	%fd293, %fd292;
	neg.f64 	%fd294, %fd292;
	fma.rn.f64 	%fd295, %fd294, %fd293, 0d3FF0000000000000;
	fma.rn.f64 	%fd296, %fd295, %fd295, %fd295;
	fma.rn.f64 	%fd297, %fd296, %fd293, %fd293;
	mul.f64 	%fd298, %fd291, %fd297;
	fma.rn.f64 	%fd299, %fd291, %fd297, %fd298;
	mul.f64 	%fd300, %fd299, %fd299;
	fma.rn.f64 	%fd301, %fd300, 0d3EB1380B3AE80F1E, 0d3ED0EE258B7A8B04;
	fma.rn.f64 	%fd302, %fd301, %fd300, 0d3EF3B2669F02676F;
	fma.rn.f64 	%fd303, %fd302, %fd300, 0d3F1745CBA9AB0956;
	fma.rn.f64 	%fd304, %fd303, %fd300, 0d3F3C71C72D1B5154;
	fma.rn.f64 	%fd305, %fd304, %fd300, 0d3F624924923BE72D;
	fma.rn.f64 	%fd306, %fd305, %fd300, 0d3F8999999999A3C4;
	fma.rn.f64 	%fd307, %fd306, %fd300, 0d3FB5555555555554;
	sub.f64 	%fd308, %fd291, %fd299;
	add.f64 	%fd309, %fd308, %fd308;
	neg.f64 	%fd310, %fd299;
	fma.rn.f64 	%fd311, %fd310, %fd291, %fd309;
	mul.f64 	%fd312, %fd297, %fd311;
	mul.f64 	%fd313, %fd300, %fd307;
	fma.rn.f64 	%fd314, %fd313, %fd299, %fd312;
	xor.b32  	%r110, %r159, -2147483648;
	mov.b32 	%r111, 1127219200;
	mov.b64 	%fd315, {%r110, %r111};
	sub.f64 	%fd316, %fd315, %fd35;
	fma.rn.f64 	%fd317, %fd316, 0d3FE62E42FEFA39EF, %fd299;
	fma.rn.f64 	%fd318, %fd316, 0dBFE62E42FEFA39EF, %fd317;
	sub.f64 	%fd319, %fd318, %fd299;
	sub.f64 	%fd320, %fd314, %fd319;
	fma.rn.f64 	%fd321, %fd316, 0d3C7ABC9E3B39803F, %fd320;
	add.f64 	%fd414, %fd317, %fd321;
	bra.uni 	$L__BB1_55;
$L__BB1_54:
	fma.rn.f64 	%fd290, %fd412, 0d7FF0000000000000, 0d7FF0000000000000;
	{
	.reg .b32 %temp; 
	mov.b64 	{%temp, %r102}, %fd412;
	}
	and.b32  	%r103, %r102, 2147483647;
	setp.eq.s32 	%p53, %r103, 0;
	selp.f64 	%fd414, 0dFFF0000000000000, %fd290, %p53;
$L__BB1_55:
	mul.f64 	%fd322, %fd414, 0d3C7777D0FFDA0D24;
	fma.rn.f64 	%fd323, %fd414, 0d3FF71547652B82FE, %fd322;
	add.f64 	%fd324, %fd38, 0dBCB0000000000000;
	mul.f64 	%fd325, %fd324, %fd323;
	sub.f64 	%fd425, %fd425, %fd325;
$L__BB1_56:
	ld.f64 	%fd49, [%rd133];
	setp.leu.f64 	%p55, %fd49, 0d0000000000000000;
	@%p55 bra 	$L__BB1_65;
	div.rn.f64 	%fd50, %fd49, %fd410;
	st.f64 	[%rd133], %fd50;
	{
	.reg .b32 %temp; 
	mov.b64 	{%temp, %r160}, %fd50;
	}
	{
	.reg .b32 %temp; 
	mov.b64 	{%r161, %temp}, %fd50;
	}
	setp.gt.s32 	%p56, %r160, 1048575;
	mov.b32 	%r162, -1023;
	mov.f64 	%fd416, %fd50;
	@%p56 bra 	$L__BB1_59;
	mul.f64 	%fd416, %fd50, 0d4350000000000000;
	{
	.reg .b32 %temp; 
	mov.b64 	{%temp, %r160}, %fd416;
	}
	{
	.reg .b32 %temp; 
	mov.b64 	{%r161, %temp}, %fd416;
	}
	mov.b32 	%r162, -1077;
$L__BB1_59:
	add.s32 	%r114, %r160, -1;
	setp.lt.u32 	%p57, %r114, 2146435071;
	@%p57 bra 	$L__BB1_61;
	fma.rn.f64 	%fd326, %fd416, 0d7FF0000000000000, 0d7FF0000000000000;
	{
	.reg .b32 %temp; 
	mov.b64 	{%temp, %r115}, %fd416;
	}
	and.b32  	%r116, %r115, 2147483647;
	setp.eq.s32 	%p58, %r116, 0;
	selp.f64 	%fd418, 0dFFF0000000000000, %fd326, %p58;
	bra.uni 	$L__BB1_64;
$L__BB1_61:
	shr.u32 	%r117, %r160, 20;
	add.s32 	%r163, %r162, %r117;
	and.b32  	%r118, %r160, 1048575;
	or.b32  	%r119, %r118, 1072693248;
	mov.b64 	%fd417, {%r161, %r119};
	setp.lt.u32 	%p59, %r119, 1073127583;
	@%p59 bra 	$L__BB1_63;
	{
	.reg .b32 %temp; 
	mov.b64 	{%r120, %temp}, %fd417;
	}
	{
	.reg .b32 %temp; 
	mov.b64 	{%temp, %r121}, %fd417;
	}
	add.s32 	%r122, %r121, -1048576;
	mov.b64 	%fd417, {%r120, %r122};
	add.s32 	%r163, %r163, 1;
$L__BB1_63:
	add.f64 	%fd327, %fd417, 0dBFF0000000000000;
	add.f64 	%fd328, %fd417, 0d3FF0000000000000;
	rcp.approx.ftz.f64 	%fd329, %fd328;
	neg.f64 	%fd330, %fd328;
	fma.rn.f64 	%fd331, %fd330, %fd329, 0d3FF0000000000000;
	fma.rn.f64 	%fd332, %fd331, %fd331, %fd331;
	fma.rn.f64 	%fd333, %fd332, %fd329, %fd329;
	mul.f64 	%fd334, %fd327, %fd333;
	fma.rn.f64 	%fd335, %fd327, %fd333, %fd334;
	mul.f64 	%fd336, %fd335, %fd335;
	fma.rn.f64 	%fd337, %fd336, 0d3EB1380B3AE80F1E, 0d3ED0EE258B7A8B04;
	fma.rn.f64 	%fd338, %fd337, %fd336, 0d3EF3B2669F02676F;
	fma.rn.f64 	%fd339, %fd338, %fd336, 0d3F1745CBA9AB0956;
	fma.rn.f64 	%fd340, %fd339, %fd336, 0d3F3C71C72D1B5154;
	fma.rn.f64 	%fd341, %fd340, %fd336, 0d3F624924923BE72D;
	fma.rn.f64 	%fd342, %fd341, %fd336, 0d3F8999999999A3C4;
	fma.rn.f64 	%fd343, %fd342, %fd336, 0d3FB5555555555554;
	sub.f64 	%fd344, %fd327, %fd335;
	add.f64 	%fd345, %fd344, %fd344;
	neg.f64 	%fd346, %fd335;
	fma.rn.f64 	%fd347, %fd346, %fd327, %fd345;
	mul.f64 	%fd348, %fd333, %fd347;
	mul.f64 	%fd349, %fd336, %fd343;
	fma.rn.f64 	%fd350, %fd349, %fd335, %fd348;
	xor.b32  	%r123, %r163, -2147483648;
	mov.b32 	%r124, 1127219200;
	mov.b64 	%fd351, {%r123, %r124};
	sub.f64 	%fd352, %fd351, %fd35;
	fma.rn.f64 	%fd353, %fd352, 0d3FE62E42FEFA39EF, %fd335;
	fma.rn.f64 	%fd354, %fd352, 0dBFE62E42FEFA39EF, %fd353;
	sub.f64 	%fd355, %fd354, %fd335;
	sub.f64 	%fd356, %fd350, %fd355;
	fma.rn.f64 	%fd357, %fd352, 0d3C7ABC9E3B39803F, %fd356;
	add.f64 	%fd418, %fd353, %fd357;
$L__BB1_64:
	mul.f64 	%fd358, %fd418, 0d3C7777D0FFDA0D24;
	fma.rn.f64 	%fd359, %fd418, 0d3FF71547652B82FE, %fd358;
	add.f64 	%fd360, %fd50, 0dBCB0000000000000;
	mul.f64 	%fd361, %fd360, %fd359;
	sub.f64 	%fd425, %fd425, %fd361;
$L__BB1_65:
	add.s32 	%r155, %r155, 2;
	add.s64 	%rd133, %rd133, 16;
	setp.ne.s32 	%p60, %r155, 0;
	@%p60 bra 	$L__BB1_47;
	cvt.u64.u32 	%rd134, %r98;
$L__BB1_67:
	and.b32  	%r126, %r8, 1;
	setp.eq.b32 	%p61, %r126, 1;
	not.pred 	%p62, %p61;
	@%p62 bra 	$L__BB1_77;
	shl.b64 	%rd112, %rd134, 3;
	add.s64 	%rd30, %rd24, %rd112;
	ld.f64 	%fd63, [%rd30];
	setp.leu.f64 	%p63, %fd63, 0d0000000000000000;
	@%p63 bra 	$L__BB1_77;
	div.rn.f64 	%fd64, %fd63, %fd410;
	st.f64 	[%rd30], %fd64;
	{
	.reg .b32 %temp; 
	mov.b64 	{%temp, %r164}, %fd64;
	}
	{
	.reg .b32 %temp; 
	mov.b64 	{%r165, %temp}, %fd64;
	}
	setp.gt.s32 	%p64, %r164, 1048575;
	mov.b32 	%r166, -1023;
	mov.f64 	%fd422, %fd64;
	@%p64 bra 	$L__BB1_71;
	mul.f64 	%fd422, %fd64, 0d4350000000000000;
	{
	.reg .b32 %temp; 
	mov.b64 	{%temp, %r164}, %fd422;
	}
	{
	.reg .b32 %temp; 
	mov.b64 	{%r165, %temp}, %fd422;
	}
	mov.b32 	%r166, -1077;
$L__BB1_71:
	add.s32 	%r129, %r164, -1;
	setp.lt.u32 	%p65, %r129, 2146435071;
	@%p65 bra 	$L__BB1_73;
	fma.rn.f64 	%fd362, %fd422, 0d7FF0000000000000, 0d7FF0000000000000;
	{
	.reg .b32 %temp; 
	mov.b64 	{%temp, %r130}, %fd422;
	}
	and.b32  	%r131, %r130, 2147483647;
	setp.eq.s32 	%p66, %r131, 0;
	selp.f64 	%fd424, 0dFFF0000000000000, %fd362, %p66;
	bra.uni 	$L__BB1_76;
$L__BB1_73:
	shr.u32 	%r132, %r164, 20;
	add.s32 	%r167, %r166, %r132;
	and.b32  	%r133, %r164, 1048575;
	or.b32  	%r134, %r133, 1072693248;
	mov.b64 	%fd423, {%r165, %r134};
	setp.lt.u32 	%p67, %r134, 1073127583;
	@%p67 bra 	$L__BB1_75;
	{
	.reg .b32 %temp; 
	mov.b64 	{%r135, %temp}, %fd423;
	}
	{
	.reg .b32 %temp; 
	mov.b64 	{%temp, %r136}, %fd423;
	}
	add.s32 	%r137, %r136, -1048576;
	mov.b64 	%fd423, {%r135, %r137};
	add.s32 	%r167, %r167, 1;
$L__BB1_75:
	add.f64 	%fd363, %fd423, 0dBFF0000000000000;
	add.f64 	%fd364, %fd423, 0d3FF0000000000000;
	rcp.approx.ftz.f64 	%fd365, %fd364;
	neg.f64 	%fd366, %fd364;
	fma.rn.f64 	%fd367, %fd366, %fd365, 0d3FF0000000000000;
	fma.rn.f64 	%fd368, %fd367, %fd367, %fd367;
	fma.rn.f64 	%fd369, %fd368, %fd365, %fd365;
	mul.f64 	%fd370, %fd363, %fd369;
	fma.rn.f64 	%fd371, %fd363, %fd369, %fd370;
	mul.f64 	%fd372, %fd371, %fd371;
	fma.rn.f64 	%fd373, %fd372, 0d3EB1380B3AE80F1E, 0d3ED0EE258B7A8B04;
	fma.rn.f64 	%fd374, %fd373, %fd372, 0d3EF3B2669F02676F;
	fma.rn.f64 	%fd375, %fd374, %fd372, 0d3F1745CBA9AB0956;
	fma.rn.f64 	%fd376, %fd375, %fd372, 0d3F3C71C72D1B5154;
	fma.rn.f64 	%fd377, %fd376, %fd372, 0d3F624924923BE72D;
	fma.rn.f64 	%fd378, %fd377, %fd372, 0d3F8999999999A3C4;
	fma.rn.f64 	%fd379, %fd378, %fd372, 0d3FB5555555555554;
	sub.f64 	%fd380, %fd363, %fd371;
	add.f64 	%fd381, %fd380, %fd380;
	neg.f64 	%fd382, %fd371;
	fma.rn.f64 	%fd383, %fd382, %fd363, %fd381;
	mul.f64 	%fd384, %fd369, %fd383;
	mul.f64 	%fd385, %fd372, %fd379;
	fma.rn.f64 	%fd386, %fd385, %fd371, %fd384;
	xor.b32  	%r138, %r167, -2147483648;
	mov.b32 	%r139, 1127219200;
	mov.b64 	%fd387, {%r138, %r139};
	sub.f64 	%fd388, %fd387, %fd35;
	fma.rn.f64 	%fd389, %fd388, 0d3FE62E42FEFA39EF, %fd371;
	fma.rn.f64 	%fd390, %fd388, 0dBFE62E42FEFA39EF, %fd389;
	sub.f64 	%fd391, %fd390, %fd371;
	sub.f64 	%fd392, %fd386, %fd391;
	fma.rn.f64 	%fd393, %fd388, 0d3C7ABC9E3B39803F, %fd392;
	add.f64 	%fd424, %fd389, %fd393;
$L__BB1_76:
	mul.f64 	%fd394, %fd424, 0d3C7777D0FFDA0D24;
	fma.rn.f64 	%fd395, %fd424, 0d3FF71547652B82FE, %fd394;
	add.f64 	%fd396, %fd64, 0dBCB0000000000000;
	mul.f64 	%fd397, %fd396, %fd395;
	sub.f64 	%fd425, %fd425, %fd397;
$L__BB1_77:
	ld.param.u64 	%rd126, [_Z26calculateHistEntropyCuda3DPKdPKiS0_S2_S2_S2_S0_S0_S2_S2_PiPdS4_S4_S4_S4_S4_S4_S3_PS4__param_17];
	ld.param.u64 	%rd117, [_Z26calculateHistEntropyCuda3DPKdPKiS0_S2_S2_S2_S0_S0_S2_S2_PiPdS4_S4_S4_S4_S4_S4_S3_PS4__param_9];
	cvt.rn.f32.s32 	%f1, %r8;
	lg2.approx.f32 	%f2, %f1;
	cvt.f64.f32 	%fd398, %f2;
	div.rn.f64 	%fd399, %fd425, %fd398;
	cvta.to.global.u64 	%rd113, %rd117;
	ld.global.u32 	%r140, [%rd113];
	mad.lo.s32 	%r141, %r140, %r2, %r3;
	cvta.to.global.u64 	%rd114, %rd126;
	mul.wide.s32 	%rd115, %r141, 8;
	add.s64 	%rd116, %rd114, %rd115;
	st.global.f64 	[%rd116], %fd399;
	{ // callseq 6, 0
	.param .b64 param0;
	st.param.b64 	[param0], %rd71;
	call.uni 
	free, 
	(
	param0
	);
	} // callseq 6
	{ // callseq 7, 0
	.param .b64 param0;
	st.param.b64 	[param0], %rd53;
	call.uni 
	free, 
	(
	param0
	);
	} // callseq 7
$L__BB1_78:
	ret;

}


// ===== COMPILED SASS (sm_100) =====

	.target	sm_100

	.elftype	@"ET_EXEC"


//--------------------- .note.nv.tkinfo           --------------------------
	.section	.note.nv.tkinfo,"",@"SHT_NOTE"
	.sectionflags	@"SHF_NOTE_NV_TKINFO"
	.tkinfo
        /*0018*/ 	.word	0x00000002
        /*0030*/ 	.string	""
        /*0030*/ 	.string	"ptxas"
        /*0030*/ 	.string	"Cuda compilation tools, release 13.0, V13.0.88"
        /*0030*/ 	.string	"Build cuda_13.0.r13.0/compiler.36424714_0"
        /*0030*/ 	.string	"-arch sm_100 -m 64 "



//--------------------- .note.nv.cuinfo           --------------------------
	.section	.note.nv.cuinfo,"",@"SHT_NOTE"
	.sectionflags	@"SHF_NOTE_NV_CUINFO"
        /*0018*/ 	.short	0x0002
        /*001a*/ 	.short	0x0064
        /*001c*/ 	.short	0x0082
	.zero		2


//--------------------- .nv.info                  --------------------------
	.section	.nv.info,"",@"SHT_CUDA_INFO"
	.align	4


	//----- nvinfo : EIATTR_REGCOUNT
	.align		4
        /*0000*/ 	.byte	0x04, 0x2f
        /*0002*/ 	.short	(.L_2 - .L_1)
	.align		4
.L_1:
        /*0004*/ 	.word	index@(_Z26calculateHistEntropyCuda2DPKdPKiS0_S2_S2_S0_PiPdS4_S4_S4_S4_S4_S4_S3_PS4_)
        /*0008*/ 	.word	0x00000036


	//----- nvinfo : EIATTR_FRAME_SIZE
	.align		4
.L_2:
        /*000c*/ 	.byte	0x04, 0x11
        /*000e*/ 	.short	(.L_4 - .L_3)
	.align		4
.L_3:
        /*0010*/ 	.word	index@($__internal_1_$__cuda_sm20_div_rn_f64_full)
        /*0014*/ 	.word	0x00000000


	//----- nvinfo : EIATTR_FRAME_SIZE
	.align		4
.L_4:
        /*0018*/ 	.byte	0x04, 0x11
        /*001a*/ 	.short	(.L_6 - .L_5)
	.align		4
.L_5:
        /*001c*/ 	.word	index@(_Z26calculateHistEntropyCuda2DPKdPKiS0_S2_S2_S0_PiPdS4_S4_S4_S4_S4_S4_S3_PS4_)
        /*0020*/ 	.word	0x00000000


	//----- nvinfo : EIATTR_REGCOUNT
	.align		4
.L_6:
        /*0024*/ 	.byte	0x04, 0x2f
        /*0026*/ 	.short	(.L_8 - .L_7)
	.align		4
.L_7:
        /*0028*/ 	.word	index@(_Z26calculateHistEntropyCuda3DPKdPKiS0_S2_S2_S2_S0_S0_S2_S2_PiPdS4_S4_S4_S4_S4_S4_S3_PS4_)
        /*002c*/ 	.word	0x00000036


	//----- nvinfo : EIATTR_FRAME_SIZE
	.align		4
.L_8:
        /*0030*/ 	.byte	0x04, 0x11
        /*0032*/ 	.short	(.L_10 - .L_9)
	.align		4
.L_9:
        /*0034*/ 	.word	index@($__internal_0_$__cuda_sm20_div_rn_f64_full)
        /*0038*/ 	.word	0x00000000


	//----- nvinfo : EIATTR_FRAME_SIZE
	.align		4
.L_10:
        /*003c*/ 	.byte	0x04, 0x11
        /*003e*/ 	.short	(.L_12 - .L_11)
	.align		4
.L_11:
        /*0040*/ 	.word	index@(_Z26calculateHistEntropyCuda3DPKdPKiS0_S2_S2_S2_S0_S0_S2_S2_PiPdS4_S4_S4_S4_S4_S4_S3_PS4_)
        /*0044*/ 	.word	0x00000000


	//----- nvinfo : EIATTR_MIN_STACK_SIZE
	.align		4
.L_12:
        /*0048*/ 	.byte	0x04, 0x12
        /*004a*/ 	.short	(.L_14 - .L_13)
	.align		4
.L_13:
        /*004c*/ 	.word	index@(_Z26calculateHistEntropyCuda3DPKdPKiS0_S2_S2_S2_S0_S0_S2_S2_PiPdS4_S4_S4_S4_S4_S4_S3_PS4_)
        /*0050*/ 	.word	0x00000000


	//----- nvinfo : EIATTR_MIN_STACK_SIZE
	.align		4
.L_14:
        /*0054*/ 	.byte	0x04, 0x12
        /*0056*/ 	.short	(.L_16 - .L_15)
	.align		4
.L_15:
        /*0058*/ 	.word	index@(_Z26calculateHistEntropyCuda2DPKdPKiS0_S2_S2_S0_PiPdS4_S4_S4_S4_S4_S4_S3_PS4_)
        /*005c*/ 	.word	0x00000000
.L_16:


//--------------------- .nv.compat                --------------------------
	.section	.nv.compat,"",@"SHT_CUDA_COMPAT_INFO"
	.align	4
        /*0000*/ 	.byte	0x02, 0x09, 0x00, 0x00, 0x02, 0x02, 0x01, 0x00, 0x02, 0x05, 0x05, 0x00, 0x03, 0x07, 0x01, 0x01
        /*0010*/ 	.byte	0x02, 0x03, 0x00, 0x00, 0x02, 0x06, 0x01, 0x00, 0x04, 0x0b, 0x08, 0x00, 0x01, 0x00, 0x00, 0x00
        /*0020*/ 	.byte	0x00, 0x00, 0x00, 0x00


//--------------------- .nv.info._Z26calculateHistEntropyCuda3DPKdPKiS0_S2_S2_S2_S0_S0_S2_S2_PiPdS4_S4_S4_S4_S4_S4_S3_PS4_ --------------------------
	.section	.nv.info._Z26calculateHistEntropyCuda3DPKdPKiS0_S2_S2_S2_S0_S0_S2_S2_PiPdS4_S4_S4_S4_S4_S4_S3_PS4_,"",@"SHT_CUDA_INFO"
	.sectionflags	@""
	.align	4


	//----- nvinfo : EIATTR_CUDA_API_VERSION
	.align		4
        /*0000*/ 	.byte	0x04, 0x37
        /*0002*/ 	.short	(.L_18 - .L_17)
.L_17:
        /*0004*/ 	.word	0x00000082


	//----- nvinfo : EIATTR_KPARAM_INFO
	.align		4
.L_18:
        /*0008*/ 	.byte	0x04, 0x17
        /*000a*/ 	.short	(.L_20 - .L_19)
.L_19:
        /*000c*/ 	.word	0x00000000
        /*0010*/ 	.short	0x0013
        /*0012*/ 	.short	0x0098
        /*0014*/ 	.byte	0x00, 0xf5, 0x21, 0x00


	//----- nvinfo : EIATTR_KPARAM_INFO
	.align		4
.L_20:
        /*0018*/ 	.byte	0x04, 0x17
        /*001a*/ 	.short	(.L_22 - .L_21)
.L_21:
        /*001c*/ 	.word	0x00000000
        /*0020*/ 	.short	0x0012
        /*0022*/ 	.short	0x0090
        /*0024*/ 	.byte	0x00, 0xf5, 0x21, 0x00


	//----- nvinfo : EIATTR_KPARAM_INFO
	.align		4
.L_22:
        /*0028*/ 	.byte	0x04, 0x17
        /*002a*/ 	.short	(.L_24 - .L_23)
.L_23:
        /*002c*/ 	.word	0x00000000
        /*0030*/ 	.short	0x0011
        /*0032*/ 	.short	0x0088
        /*0034*/ 	.byte	0x00, 0xf5, 0x21, 0x00


	//----- nvinfo : EIATTR_KPARAM_INFO
	.align		4
.L_24:
        /*0038*/ 	.byte	0x04, 0x17
        /*003a*/ 	.short	(.L_26 - .L_25)
.L_25:
        /*003c*/ 	.word	0x00000000
        /*0040*/ 	.short	0x0010
        /*0042*/ 	.short	0x0080
        /*0044*/ 	.byte	0x00, 0xf5, 0x21, 0x00


	//----- nvinfo : EIATTR_KPARAM_INFO
	.align		4
.L_26:
        /*0048*/ 	.byte	0x04, 0x17
        /*004a*/ 	.short	(.L_28 - .L_27)
.L_27:
        /*004c*/ 	.word	0x00000000
        /*0050*/ 	.short	0x000f
        /*0052*/ 	.short	0x0078
        /*0054*/ 	.byte	0x00, 0xf5, 0x21, 0x00


	//----- nvinfo : EIATTR_KPARAM_INFO
	.align		4
.L_28:
        /*0058*/ 	.byte	0x04, 0x17
        /*005a*/ 	.short	(.L_30 - .L_29)
.L_29:
        /*005c*/ 	.word	0x00000000
        /*0060*/ 	.short	0x000e
        /*0062*/ 	.short	0x0070
        /*0064*/ 	.byte	0x00, 0xf5, 0x21, 0x00


	//----- nvinfo : EIATTR_KPARAM_INFO
	.align		4
.L_30:
        /*0068*/ 	.byte	0x04, 0x17
        /*006a*/ 	.short	(.L_32 - .L_31)
.L_31:
        /*006c*/ 	.word	0x00000000
        /*0070*/ 	.short	0x000d
        /*0072*/ 	.short	0x0068
        /*0074*/ 	.byte	0x00, 0xf5, 0x21, 0x00


	//----- nvinfo : EIATTR_KPARAM_INFO
	.align		4
.L_32:
        /*0078*/ 	.byte	0x04, 0x17
        /*007a*/ 	.short	(.L_34 - .L_33)
.L_33:
        /*007c*/ 	.word	0x00000000
        /*0080*/ 	.short	0x000c
        /*0082*/ 	.short	0x0060
        /*0084*/ 	.byte	0x00, 0xf5, 0x21, 0x00


	//----- nvinfo : EIATTR_KPARAM_INFO
	.align		4
.L_34:
        /*0088*/ 	.byte	0x04, 0x17
        /*008a*/ 	.short	(.L_36 - .L_35)
.L_35:
        /*008c*/ 	.word	0x00000000
        /*0090*/ 	.short	0x000b
        /*0092*/ 	.short	0x0058
        /*0094*/ 	.byte	0x00, 0xf5, 0x21, 0x00


	//----- nvinfo : EIATTR_KPARAM_INFO
	.align		4
.L_36:
        /*0098*/ 	.byte	0x04, 0x17
        /*009a*/ 	.short	(.L_38 - .L_37)
.L_37:
        /*009c*/ 	.word	0x00000000
        /*00a0*/ 	.short	0x000a
        /*00a2*/ 	.short	0x0050
        /*00a4*/ 	.byte	0x00, 0xf5, 0x21, 0x00


	//----- nvinfo : EIATTR_KPARAM_INFO
	.align		4
.L_38:
        /*00a8*/ 	.byte	0x04, 0x17
        /*00aa*/ 	.short	(.L_40 - .L_39)
.L_39:
        /*00ac*/ 	.word	0x00000000
        /*00b0*/ 	.short	0x0009
        /*00b2*/ 	.short	0x0048
        /*00b4*/ 	.byte	0x00, 0xf5, 0x21, 0x00


	//----- nvinfo : EIATTR_KPARAM_INFO
	.align		4
.L_40:
        /*00b8*/ 	.byte	0x04, 0x17
        /*00ba*/ 	.short	(.L_42 - .L_41)
.L_41:
        /*00bc*/ 	.word	0x00000000
        /*00c0*/ 	.short	0x0008
        /*00c2*/ 	.short	0x0040
        /*00c4*/ 	.byte	0x00, 0xf5, 0x21, 0x00


	//----- nvinfo : EIATTR_KPARAM_INFO
	.align		4
.L_42:
        /*00c8*/ 	.byte	0x04, 0x17
        /*00ca*/ 	.short	(.L_44 - .L_43)
.L_43:
        /*00cc*/ 	.word	0x00000000
        /*00d0*/ 	.short	0x0007
        /*00d2*/ 	.short	0x0038
        /*00d4*/ 	.byte	0x00, 0xf5, 0x21, 0x00


	//----- nvinfo : EIATTR_KPARAM_INFO
	.align		4
.L_44:
        /*00d8*/ 	.byte	0x04, 0x17
        /*00da*/ 	.short	(.L_46 - .L_45)
.L_45:
        /*00dc*/ 	.word	0x00000000
        /*00e0*/ 	.short	0x0006
        /*00e2*/ 	.short	0x0030
        /*00e4*/ 	.byte	0x00, 0xf5, 0x21, 0x00


	//----- nvinfo : EIATTR_KPARAM_INFO
	.align		4
.L_46:
        /*00e8*/ 	.byte	0x04, 0x17
        /*00ea*/ 	.short	(.L_48 - .L_47)
.L_47:
        /*00ec*/ 	.word	0x00000000
        /*00f0*/ 	.short	0x0005
        /*00f2*/ 	.short	0x0028
        /*00f4*/ 	.byte	0x00, 0xf5, 0x21, 0x00


	//----- nvinfo : EIATTR_KPARAM_INFO
	.align		4
.L_48:
        /*00f8*/ 	.byte	0x04, 0x17
        /*00fa*/ 	.short	(.L_50 - .L_49)
.L_49:
        /*00fc*/ 	.word	0x00000000
        /*0100*/ 	.short	0x0004
        /*0102*/ 	.short	0x0020
        /*0104*/ 	.byte	0x00, 0xf5, 0x21, 0x00


	//----- nvinfo : EIATTR_KPARAM_INFO
	.align		4
.L_50:
        /*0108*/ 	.byte	0x04, 0x17
        /*010a*/ 	.short	(.L_52 - .L_51)
.L_51:
        /*010c*/ 	.word	0x00000000
        /*0110*/ 	.short	0x0003
        /*0112*/ 	.short	0x0018
        /*0114*/ 	.byte	0x00, 0xf5, 0x21, 0x00


	//----- nvinfo : EIATTR_KPARAM_INFO
	.align		4
.L_52:
        /*0118*/ 	.byte	0x04, 0x17
        /*011a*/ 	.short	(.L_54 - .L_53)
.L_53:
        /*011c*/ 	.word	0x00000000
        /*0120*/ 	.short	0x0002
        /*0122*/ 	.short	0x0010
        /*0124*/ 	.byte	0x00, 0xf5, 0x21, 0x00


	//----- nvinfo : EIATTR_KPARAM_INFO
	.align		4
.L_54:
        /*0128*/ 	.byte	0x04, 0x17
        /*012a*/ 	.short	(.L_56 - .L_55)
.L_55:
        /*012c*/ 	.word	0x00000000
        /*0130*/ 	.short	0x0001
        /*0132*/ 	.short	0x0008
        /*0134*/ 	.byte	0x00, 0xf5, 0x21, 0x00


	//----- nvinfo : EIATTR_KPARAM_INFO
	.align		4
.L_56:
        /*0138*/ 	.byte	0x04, 0x17
        /*013a*/ 	.short	(.L_58 - .L_57)
.L_57:
        /*013c*/ 	.word	0x00000000
        /*0140*/ 	.short	0x0000
        /*0142*/ 	.short	0x0000
        /*0144*/ 	.byte	0x00, 0xf5, 0x21, 0x00


	//----- nvinfo : EIATTR_SPARSE_MMA_MASK
	.align		4
.L_58:
        /*0148*/ 	.byte	0x03, 0x50
        /*014a*/ 	.short	0x0000


	//----- nvinfo : EIATTR_MAXREG_COUNT
	.align		4
        /*014c*/ 	.byte	0x03, 0x1b
        /*014e*/ 	.short	0x00ff


	//----- nvinfo : EIATTR_EXTERNS
	.align		4
        /*0150*/ 	.byte	0x04, 0x0f
        /*0152*/ 	.short	(.L_60 - .L_59)


	//   ....[0]....
	.align		4
.L_59:
        /*0154*/ 	.word	index@(malloc)


	//   ....[1]....
	.align		4
        /*0158*/ 	.word	index@(free)


	//----- nvinfo : EIATTR_MERCURY_ISA_VERSION
	.align		4
.L_60:
        /*015c*/ 	.byte	0x03, 0x5f
        /*015e*/ 	.short	0x0101


	//----- nvinfo : EIATTR_VRC_CTA_INIT_COUNT
	.align		4
        /*0160*/ 	.byte	0x02, 0x4a
	.zero		1
	.zero		1


	//----- nvinfo : EIATTR_SYSCALL_OFFSETS
	.align		4
        /*0164*/ 	.byte	0x04, 0x46
        /*0166*/ 	.short	(.L_62 - .L_61)


	//   ....[0]....
.L_61:
        /*0168*/ 	.word	0x000002d0


	//   ....[1]....
        /*016c*/ 	.word	0x000005b0


	//   ....[2]....
        /*0170*/ 	.word	0x00005510


	//   ....[3]....
        /*0174*/ 	.word	0x00005560


	//----- nvinfo : EIATTR_EXIT_INSTR_OFFSETS
	.align		4
.L_62:
        /*0178*/ 	.byte	0x04, 0x1c
        /*017a*/ 	.short	(.L_64 - .L_63)


	//   ....[0]....
.L_63:
        /*017c*/ 	.word	0x00000090


	//   ....[1]....
        /*0180*/ 	.word	0x00005570


	//----- nvinfo : EIATTR_CRS_STACK_SIZE
	.align		4
.L_64:
        /*0184*/ 	.byte	0x04, 0x1e
        /*0186*/ 	.short	(.L_66 - .L_65)
.L_65:
        /*0188*/ 	.word	0x00000000


	//----- nvinfo : EIATTR_CBANK_PARAM_SIZE
	.align		4
.L_66:
        /*018c*/ 	.byte	0x03, 0x19
        /*018e*/ 	.short	0x00a0


	//----- nvinfo : EIATTR_PARAM_CBANK
	.align		4
        /*0190*/ 	.byte	0x04, 0x0a
        /*0192*/ 	.short	(.L_68 - .L_67)
	.align		4
.L_67:
        /*0194*/ 	.word	index@(.nv.constant0._Z26calculateHistEntropyCuda3DPKdPKiS0_S2_S2_S2_S0_S0_S2_S2_PiPdS4_S4_S4_S4_S4_S4_S3_PS4_)
        /*0198*/ 	.short	0x0380
        /*019a*/ 	.short	0x00a0


	//----- nvinfo : EIATTR_SW_WAR
	.align		4
.L_68:
        /*019c*/ 	.byte	0x04, 0x36
        /*019e*/ 	.short	(.L_70 - .L_69)
.L_69:
        /*01a0*/ 	.word	0x00000008
.L_70:


//--------------------- .nv.info._Z26calculateHistEntropyCuda2DPKdPKiS0_S2_S2_S0_PiPdS4_S4_S4_S4_S4_S4_S3_PS4_ --------------------------
	.section	.nv.info._Z26calculateHistEntropyCuda2DPKdPKiS0_S2_S2_S0_PiPdS4_S4_S4_S4_S4_S4_S3_PS4_,"",@"SHT_CUDA_INFO"
	.sectionflags	@""
	.align	4


	//----- nvinfo : EIATTR_CUDA_API_VERSION
	.align		4
        /*0000*/ 	.byte	0x04, 0x37
        /*0002*/ 	.short	(.L_72 - .L_71)
.L_71:
        /*0004*/ 	.word	0x00000082


	//----- nvinfo : EIATTR_KPARAM_INFO
	.align		4
.L_72:
        /*0008*/ 	.byte	0x04, 0x17
        /*000a*/ 	.short	(.L_74 - .L_73)
.L_73:
        /*000c*/ 	.word	0x00000000
        /*0010*/ 	.short	0x000f
        /*0012*/ 	.short	0x0078
        /*0014*/ 	.byte	0x00, 0xf5, 0x21, 0x00


	//----- nvinfo : EIATTR_KPARAM_INFO
	.align		4
.L_74:
        /*0018*/ 	.byte	0x04, 0x17
        /*001a*/ 	.short	(.L_76 - .L_75)
.L_75:
        /*001c*/ 	.word	0x00000000
        /*0020*/ 	.short	0x000e
        /*0022*/ 	.short	0x0070
        /*0024*/ 	.byte	0x00, 0xf5, 0x21, 0x00


	//----- nvinfo : EIATTR_KPARAM_INFO
	.align		4
.L_76:
        /*0028*/ 	.byte	0x04, 0x17
        /*002a*/ 	.short	(.L_78 - .L_77)
.L_77:
        /*002c*/ 	.word	0x00000000
        /*0030*/ 	.short	0x000d
        /*0032*/ 	.short	0x0068
        /*0034*/ 	.byte	0x00, 0xf5, 0x21, 0x00


	//----- nvinfo : EIATTR_KPARAM_INFO
	.align		4
.L_78:
        /*0038*/ 	.byte	0x04, 0x17
        /*003a*/ 	.short	(.L_80 - .L_79)
.L_79:
        /*003c*/ 	.word	0x00000000
        /*0040*/ 	.short	0x000c
        /*0042*/ 	.short	0x0060
        /*0044*/ 	.byte	0x00, 0xf5, 0x21, 0x00


	//----- nvinfo : EIATTR_KPARAM_INFO
	.align		4
.L_80:
        /*0048*/ 	.byte	0x04, 0x17
        /*004a*/ 	.short	(.L_82 - .L_81)
.L_81:
        /*004c*/ 	.word	0x00000000
        /*0050*/ 	.short	0x000b
        /*0052*/ 	.short	0x0058
        /*0054*/ 	.byte	0x00, 0xf5, 0x21, 0x00


	//----- nvinfo : EIATTR_KPARAM_INFO
	.align		4
.L_82:
        /*0058*/ 	.byte	0x04, 0x17
        /*005a*/ 	.short	(.L_84 - .L_83)
.L_83:
        /*005c*/ 	.word	0x00000000
        /*0060*/ 	.short	0x000a
        /*0062*/ 	.short	0x0050
        /*0064*/ 	.byte	0x00, 0xf5, 0x21, 0x00


	//----- nvinfo : EIATTR_KPARAM_INFO
	.align		4
.L_84:
        /*0068*/ 	.byte	0x04, 0x17
        /*006a*/ 	.short	(.L_86 - .L_85)
.L_85:
        /*006c*/ 	.word	0x00000000
        /*0070*/ 	.short	0x0009
        /*0072*/ 	.short	0x0048
        /*0074*/ 	.byte	0x00, 0xf5, 0x21, 0x00


	//----- nvinfo : EIATTR_KPARAM_INFO
	.align		4
.L_86:
        /*0078*/ 	.byte	0x04, 0x17
        /*007a*/ 	.short	(.L_88 - .L_87)
.L_87:
        /*007c*/ 	.word	0x00000000
        /*0080*/ 	.short	0x0008
        /*0082*/ 	.short	0x0040
        /*0084*/ 	.byte	0x00, 0xf5, 0x21, 0x00


	//----- nvinfo : EIATTR_KPARAM_INFO
	.align		4
.L_88:
        /*0088*/ 	.byte	0x04, 0x17
        /*008a*/ 	.short	(.L_90 - .L_89)
.L_89:
        /*008c*/ 	.word	0x00000000
        /*0090*/ 	.short	0x0007
        /*0092*/ 	.short	0x0038
        /*0094*/ 	.byte	0x00, 0xf5, 0x21, 0x00


	//----- nvinfo : EIATTR_KPARAM_INFO
	.align		4
.L_90:
        /*0098*/ 	.byte	0x04, 0x17
        /*009a*/ 	.short	(.L_92 - .L_91)
.L_91:
        /*009c*/ 	.word	0x00000000
        /*00a0*/ 	.short	0x0006
        /*00a2*/ 	.short	0x0030
        /*00a4*/ 	.byte	0x00, 0xf5, 0x21, 0x00


	//----- nvinfo : EIATTR_KPARAM_INFO
	.align		4
.L_92:
        /*00a8*/ 	.byte	0x04, 0x17
        /*00aa*/ 	.short	(.L_94 - .L_93)
.L_93:
        /*00ac*/ 	.word	0x00000000
        /*00b0*/ 	.short	0x0005
        /*00b2*/ 	.short	0x0028
        /*00b4*/ 	.byte	0x00, 0xf5, 0x21, 0x00


	//----- nvinfo : EIATTR_KPARAM_INFO
	.align		4
.L_94:
        /*00b8*/ 	.byte	0x04, 0x17
        /*00ba*/ 	.short	(.L_96 - .L_95)
.L_95:
        /*00bc*/ 	.word	0x00000000
        /*00c0*/ 	.short	0x0004
        /*00c2*/ 	.short	0x0020
        /*00c4*/ 	.byte	0x00, 0xf5, 0x21, 0x00


	//----- nvinfo : EIATTR_KPARAM_INFO
	.align		4
.L_96:
        /*00c8*/ 	.byte	0x04, 0x17
        /*00ca*/ 	.short	(.L_98 - .L_97)
.L_97:
        /*00cc*/ 	.word	0x00000000
        /*00d0*/ 	.short	0x0003
        /*00d2*/ 	.short	0x0018
        /*00d4*/ 	.byte	0x00, 0xf5, 0x21, 0x00


	//----- nvinfo : EIATTR_KPARAM_INFO
	.align		4
.L_98:
        /*00d8*/ 	.byte	0x04, 0x17
        /*00da*/ 	.short	(.L_100 - .L_99)
.L_99:
        /*00dc*/ 	.word	0x00000000
        /*00e0*/ 	.short	0x0002
        /*00e2*/ 	.short	0x0010
        /*00e4*/ 	.byte	0x00, 0xf5, 0x21, 0x00


	//----- nvinfo : EIATTR_KPARAM_INFO
	.align		4
.L_100:
        /*00e8*/ 	.byte	0x04, 0x17
        /*00ea*/ 	.short	(.L_102 - .L_101)
.L_101:
        /*00ec*/ 	.word	0x00000000
        /*00f0*/ 	.short	0x0001
        /*00f2*/ 	.short	0x0008
        /*00f4*/ 	.byte	0x00, 0xf5, 0x21, 0x00


	//----- nvinfo : EIATTR_KPARAM_INFO
	.align		4
.L_102:
        /*00f8*/ 	.byte	0x04, 0x17
        /*00fa*/ 	.short	(.L_104 - .L_103)
.L_103:
        /*00fc*/ 	.word	0x00000000
        /*0100*/ 	.short	0x0000
        /*0102*/ 	.short	0x0000
        /*0104*/ 	.byte	0x00, 0xf5, 0x21, 0x00


	//----- nvinfo : EIATTR_SPARSE_MMA_MASK
	.align		4
.L_104:
        /*0108*/ 	.byte	0x03, 0x50
        /*010a*/ 	.short	0x0000


	//----- nvinfo : EIATTR_MAXREG_COUNT
	.align		4
        /*010c*/ 	.byte	0x03, 0x1b
        /*010e*/ 	.short	0x00ff


	//----- nvinfo : EIATTR_EXTERNS
	.align		4
        /*0110*/ 	.byte	0x04, 0x0f
        /*0112*/ 	.short	(.L_106 - .L_105)


	//   ....[0]....
	.align		4
.L_105:
        /*0114*/ 	.word	index@(malloc)


	//   ....[1]....
	.align		4
        /*0118*/ 	.word	index@(free)


	//----- nvinfo : EIATTR_MERCURY_ISA_VERSION
	.align		4
.L_106:
        /*011c*/ 	.byte	0x03, 0x5f
        /*011e*/ 	.short	0x0101


	//----- nvinfo : EIATTR_VRC_CTA_INIT_COUNT
	.align		4
        /*0120*/ 	.byte	0x02, 0x4a
	.zero		1
	.zero		1


	//----- nvinfo : EIATTR_SYSCALL_OFFSETS
	.align		4
        /*0124*/ 	.byte	0x04, 0x46
        /*0126*/ 	.short	(.L_108 - .L_107)


	//   ....[0]....
.L_107:
        /*0128*/ 	.word	0x00000110


	//   ....[1]....
        /*012c*/ 	.word	0x00000380


	//   ....[2]....
        /*0130*/ 	.word	0x00005390


	//   ....[3]....
        /*0134*/ 	.word	0x000053e0


	//----- nvinfo : EIATTR_EXIT_INSTR_OFFSETS
	.align		4
.L_108:
        /*0138*/ 	.byte	0x04, 0x1c
        /*013a*/ 	.short	(.L_110 - .L_109)


	//   ....[0]....
.L_109:
        /*013c*/ 	.word	0x00000090


	//   ....[1]....
        /*0140*/ 	.word	0x000053f0


	//----- nvinfo : EIATTR_CRS_STACK_SIZE
	.align		4
.L_110:
        /*0144*/ 	.byte	0x04, 0x1e
        /*0146*/ 	.short	(.L_112 - .L_111)
.L_111:
        /*0148*/ 	.word	0x00000000


	//----- nvinfo : EIATTR_CBANK_PARAM_SIZE
	.align		4
.L_112:
        /*014c*/ 	.byte	0x03, 0x19
        /*014e*/ 	.short	0x0080


	//----- nvinfo : EIATTR_PARAM_CBANK
	.align		4
        /*0150*/ 	.byte	0x04, 0x0a
        /*0152*/ 	.short	(.L_114 - .L_113)
	.align		4
.L_113:
        /*0154*/ 	.word	index@(.nv.constant0._Z26calculateHistEntropyCuda2DPKdPKiS0_S2_S2_S0_PiPdS4_S4_S4_S4_S4_S4_S3_PS4_)
        /*0158*/ 	.short	0x0380
        /*015a*/ 	.short	0x0080


	//----- nvinfo : EIATTR_SW_WAR
	.align		4
.L_114:
        /*015c*/ 	.byte	0x04, 0x36
        /*015e*/ 	.short	(.L_116 - .L_115)
.L_115:
        /*0160*/ 	.word	0x00000008
.L_116:


//--------------------- .nv.callgraph             --------------------------
	.section	.nv.callgraph,"",@"SHT_CUDA_CALLGRAPH"
	.align	4
	.sectionentsize	8
	.align		4
        /*0000*/ 	.word	0x00000000
	.align		4
        /*0004*/ 	.word	0xffffffff
	.align		4
        /*0008*/ 	.word	index@(_Z26calculateHistEntropyCuda3DPKdPKiS0_S2_S2_S2_S0_S0_S2_S2_PiPdS4_S4_S4_S4_S4_S4_S3_PS4_)
	.align		4
        /*000c*/ 	.word	index@(free)
	.align		4
        /*0010*/ 	.word	index@(_Z26calculateHistEntropyCuda3DPKdPKiS0_S2_S2_S2_S0_S0_S2_S2_PiPdS4_S4_S4_S4_S4_S4_S3_PS4_)
	.align		4
        /*0014*/ 	.word	index@(malloc)
	.align		4
        /*0018*/ 	.word	index@(_Z26calculateHistEntropyCuda2DPKdPKiS0_S2_S2_S0_PiPdS4_S4_S4_S4_S4_S4_S3_PS4_)
	.align		4
        /*001c*/ 	.word	index@(free)
	.align		4
        /*0020*/ 	.word	index@(_Z26calculateHistEntropyCuda2DPKdPKiS0_S2_S2_S0_PiPdS4_S4_S4_S4_S4_S4_S3_PS4_)
	.align		4
        /*0024*/ 	.word	index@(malloc)
	.align		4
        /*0028*/ 	.word	0x00000000
	.align		4
        /*002c*/ 	.word	0xfffffffe
	.align		4
        /*0030*/ 	.word	0x00000000
	.align		4
        /*0034*/ 	.word	0xfffffffd
	.align		4
        /*0038*/ 	.word	0x00000000
	.align		4
        /*003c*/ 	.word	0xfffffffc


//--------------------- .nv.constant4             --------------------------
	.section	.nv.constant4,"a",@progbits
	.align	8
	.align		8
.nv.constant4:
        /*0000*/ 	.dword	malloc
	.align		8
        /*0008*/ 	.dword	free
	.align		8
        /*0010*/ 	.dword	EPSD


//--------------------- .text._Z26calculateHistEntropyCuda3DPKdPKiS0_S2_S2_S2_S0_S0_S2_S2_PiPdS4_S4_S4_S4_S4_S4_S3_PS4_ --------------------------
	.section	.text._Z26calculateHistEntropyCuda3DPKdPKiS0_S2_S2_S2_S0_S0_S2_S2_PiPdS4_S4_S4_S4_S4_S4_S3_PS4_,"ax",@progbits
	.align	128
        .global         _Z26calculateHistEntropyCuda3DPKdPKiS0_S2_S2_S2_S0_S0_S2_S2_PiPdS4_S4_S4_S4_S4_S4_S3_PS4_
        .type           _Z26calculateHistEntropyCuda3DPKdPKiS0_S2_S2_S2_S0_S0_S2_S2_PiPdS4_S4_S4_S4_S4_S4_S3_PS4_,@function
        .size           _Z26calculateHistEntropyCuda3DPKdPKiS0_S2_S2_S2_S0_S0_S2_S2_PiPdS4_S4_S4_S4_S4_S4_S3_PS4_,(.L_x_194 - _Z26calculateHistEntropyCuda3DPKdPKiS0_S2_S2_S2_S0_S0_S2_S2_PiPdS4_S4_S4_S4_S4_S4_S3_PS4_)
        .other          _Z26calculateHistEntropyCuda3DPKdPKiS0_S2_S2_S2_S0_S0_S2_S2_PiPdS4_S4_S4_S4_S4_S4_S3_PS4_,@"STO_CUDA_ENTRY STV_DEFAULT"
_Z26calculateHistEntropyCuda3DPKdPKiS0_S2_S2_S2_S0_S0_S2_S2_PiPdS4_S4_S4_S4_S4_S4_S3_PS4_:
.text._Z26calculateHistEntropyCuda3DPKdPKiS0_S2_S2_S2_S0_S0_S2_S2_PiPdS4_S4_S4_S4_S4_S4_S3_PS4_:
[----:B------:R-:W0:Y:S08]  /*0000*/  LDC R1, c[0x0][0x37c] ;  /* 0x0000df00ff017b82 */ /* 0x000e300000000800 */
[----:B------:R-:W1:Y:S01]  /*0010*/  LDC.64 R2, c[0x0][0x410] ;  /* 0x00010400ff027b82 */ /* 0x000e620000000a00 */
[----:B------:R-:W1:Y:S02]  /*0020*/  LDCU.64 UR36, c[0x0][0x358] ;  /* 0x00006b00ff2477ac */ /* 0x000e640008000a00 */
[----:B-1----:R-:W2:Y:S05]  /*0030*/  LDG.E R3, desc[UR36][R2.64] ;  /* 0x0000002402037981 */ /* 0x002eaa000c1e1900 */
[----:B------:R-:W1:Y:S01]  /*0040*/  S2UR UR4, SR_CTAID.X ;  /* 0x00000000000479c3 */ /* 0x000e620000002500 */
[----:B------:R-:W1:Y:S07]  /*0050*/  S2R R24, SR_TID.X ;  /* 0x0000000000187919 */ /* 0x000e6e0000002100 */
[----:B------:R-:W1:Y:S02]  /*0060*/  LDC R5, c[0x0][0x360] ;  /* 0x0000d800ff057b82 */ /* 0x000e640000000800 */
[----:B-1----:R-:W-:-:S05]  /*0070*/  IMAD R24, R5, UR4, R24 ;  /* 0x0000000405187c24 */ /* 0x002fca000f8e0218 */
[----:B--2---:R-:W-:-:S13]  /*0080*/  ISETP.GE.AND P0, PT, R24, R3, PT ;  /* 0x000000031800720c */ /* 0x004fda0003f06270 */
[----:B0-----:R-:W-:Y:S05]  /*0090*/  @P0 EXIT ;  /* 0x000000000000094d */ /* 0x001fea0003800000 */
[----:B------:R-:W0:Y:S01]  /*00a0*/  LDC.64 R2, c[0x0][0x3c8] ;  /* 0x0000f200ff027b82 */ /* 0x000e220000000a00 */
[----:B------:R-:W1:Y:S01]  /*00b0*/  LDCU.64 UR38, c[0x0][0x390] ;  /* 0x00007200ff2677ac */ /* 0x000e620008000a00 */
[----:B0-----:R0:W2:Y:S06]  /*00c0*/  LDG.E R23, desc[UR36][R2.64] ;  /* 0x0000002402177981 */ /* 0x0010ac000c1e1900 */
[----:B------:R-:W3:Y:S02]  /*00d0*/  LDC.64 R4, c[0x0][0x398] ;  /* 0x0000e600ff047b82 */ /* 0x000ee40000000a00 */
[----:B---3--:R3:W4:Y:S01]  /*00e0*/  LDG.E R4, desc[UR36][R4.64] ;  /* 0x0000002404047981 */ /* 0x008722000c1e1900 */
[----:B0-----:R-:W-:-:S02]  /*00f0*/  IABS R2, R24 ;  /* 0x0000001800027213 */ /* 0x001fc40000000000 */
[-C--:B--2---:R-:W-:Y:S02]  /*0100*/  IABS R9, R23.reuse ;  /* 0x0000001700097213 */ /* 0x084fe40000000000 */
[----:B---3--:R-:W-:Y:S02]  /*0110*/  IABS R5, R23 ;  /* 0x0000001700057213 */ /* 0x008fe40000000000 */
[----:B------:R-:W0:Y:S08]  /*0120*/  I2F.RP R0, R9 ;  /* 0x0000000900007306 */ /* 0x000e300000209400 */
[----:B0-----:R-:W0:Y:S02]  /*0130*/  MUFU.RCP R0, R0 ;  /* 0x0000000000007308 */ /* 0x001e240000001000 */
[----:B0-----:R-:W-:-:S06]  /*0140*/  VIADD R6, R0, 0xffffffe ;  /* 0x0ffffffe00067836 */ /* 0x001fcc0000000000 */
[----:B------:R0:W2:Y:S02]  /*0150*/  F2I.FTZ.U32.TRUNC.NTZ R7, R6 ;  /* 0x0000000600077305 */ /* 0x0000a4000021f000 */
[----:B0-----:R-:W-:Y:S02]  /*0160*/  IMAD.MOV.U32 R6, RZ, RZ, RZ ;  /* 0x000000ffff067224 */ /* 0x001fe400078e00ff */
[----:B--2---:R-:W-:-:S04]  /*0170*/  IMAD.MOV R8, RZ, RZ, -R7 ;  /* 0x000000ffff087224 */ /* 0x004fc800078e0a07 */
[----:B------:R-:W-:-:S04]  /*0180*/  IMAD R3, R8, R9, RZ ;  /* 0x0000000908037224 */ /* 0x000fc800078e02ff */
[----:B------:R-:W-:-:S04]  /*0190*/  IMAD.HI.U32 R7, R7, R3, R6 ;  /* 0x0000000307077227 */ /* 0x000fc800078e0006 */
[----:B------:R-:W-:Y:S02]  /*01a0*/  IMAD.MOV R3, RZ, RZ, -R5 ;  /* 0x000000ffff037224 */ /* 0x000fe400078e0a05 */
[----:B------:R-:W-:-:S04]  /*01b0*/  IMAD.HI.U32 R22, R7, R2, RZ ;  /* 0x0000000207167227 */ /* 0x000fc800078e00ff */
[----:B------:R-:W-:Y:S02]  /*01c0*/  IMAD R0, R22, R3, R2 ;  /* 0x0000000316007224 */ /* 0x000fe400078e0202 */
[----:B----4-:R-:W-:-:S03]  /*01d0*/  IMAD.WIDE R4, R4, 0x8, RZ ;  /* 0x0000000804047825 */ /* 0x010fc600078e02ff */
[----:B------:R-:W-:-:S13]  /*01e0*/  ISETP.GT.U32.AND P1, PT, R9, R0, PT ;  /* 0x000000000900720c */ /* 0x000fda0003f24070 */
[----:B------:R-:W-:Y:S01]  /*01f0*/  @!P1 IMAD.IADD R0, R0, 0x1, -R9 ;  /* 0x0000000100009824 */ /* 0x000fe200078e0a09 */
[----:B------:R-:W-:Y:S02]  /*0200*/  @!P1 IADD3 R22, PT, PT, R22, 0x1, RZ ;  /* 0x0000000116169810 */ /* 0x000fe40007ffe0ff */
[----:B------:R-:W-:Y:S02]  /*0210*/  ISETP.NE.AND P1, PT, R23, RZ, PT ;  /* 0x000000ff1700720c */ /* 0x000fe40003f25270 */
[----:B------:R-:W-:Y:S02]  /*0220*/  ISETP.GE.U32.AND P0, PT, R0, R9, PT ;  /* 0x000000090000720c */ /* 0x000fe40003f06070 */
[----:B------:R-:W-:-:S04]  /*0230*/  LOP3.LUT R0, R24, R23, RZ, 0x3c, !PT ;  /* 0x0000001718007212 */ /* 0x000fc800078e3cff */
[----:B------:R-:W-:Y:S02]  /*0240*/  ISETP.GE.AND P2, PT, R0, RZ, PT ;  /* 0x000000ff0000720c */ /* 0x000fe40003f46270 */
[----:B------:R-:W-:-:S04]  /*0250*/  MOV R0, 0x0 ;  /* 0x0000000000007802 */ /* 0x000fc80000000f00 */
[----:B------:R0:W2:Y:S01]  /*0260*/  LDC.64 R2, c[0x4][R0] ;  /* 0x0100000000027b82 */ /* 0x0000a20000000a00 */
[----:B------:R-:W-:-:S06]  /*0270*/  @P0 VIADD R22, R22, 0x1 ;  /* 0x0000000116160836 */ /* 0x000fcc0000000000 */
[----:B------:R-:W-:Y:S01]  /*0280*/  @!P2 IMAD.MOV R22, RZ, RZ, -R22 ;  /* 0x000000ffff16a224 */ /* 0x000fe200078e0a16 */
[----:B------:R-:W-:-:S05]  /*0290*/  @!P1 LOP3.LUT R22, RZ, R23, RZ, 0x33, !PT ;  /* 0x00000017ff169212 */ /* 0x000fca00078e33ff */
[----:B------:R-:W-:-:S04]  /*02a0*/  IMAD.MOV R6, RZ, RZ, -R22 ;  /* 0x000000ffff067224 */ /* 0x000fc800078e0a16 */
[----:B01----:R-:W-:-:S07]  /*02b0*/  IMAD R23, R23, R6, R24 ;  /* 0x0000000617177224 */ /* 0x003fce00078e0218 */
[----:B------:R-:W-:-:S07]  /*02c0*/  LEPC R20, `(.L_x_0) ;  /* 0x000000001014794e */ /* 0x000fce0000000000 */
[----:B--2---:R-:W-:Y:S05]  /*02d0*/  CALL.ABS.NOINC R2 ;  /* 0x0000000002007343 */ /* 0x004fea0003c00000 */
.L_x_0:
[----:B------:R-:W0:Y:S08]  /*02e0*/  LDC.64 R6, c[0x0][0x398] ;  /* 0x0000e600ff067b82 */ /* 0x000e300000000a00 */
[----:B------:R-:W1:Y:S01]  /*02f0*/  LDC.64 R2, c[0x0][0x3b0] ;  /* 0x0000ec00ff027b82 */ /* 0x000e620000000a00 */
[----:B0-----:R-:W2:Y:S07]  /*0300*/  LDG.E R6, desc[UR36][R6.64] ;  /* 0x0000002406067981 */ /* 0x001eae000c1e1900 */
[----:B------:R-:W0:Y:S01]  /*0310*/  LDC.64 R18, c[0x0][0x3a0] ;  /* 0x0000e800ff127b82 */ /* 0x000e220000000a00 */
[----:B------:R-:W-:-:S02]  /*0320*/  IMAD.MOV.U32 R16, RZ, RZ, R4 ;  /* 0x000000ffff107224 */ /* 0x000fc400078e0004 */
[----:B------:R-:W-:Y:S02]  /*0330*/  IMAD.MOV.U32 R17, RZ, RZ, R5 ;  /* 0x000000ffff117224 */ /* 0x000fe400078e0005 */
[----:B-1----:R-:W-:Y:S01]  /*0340*/  IMAD.WIDE R2, R22, 0x8, R2 ;  /* 0x0000000816027825 */ /* 0x002fe200078e0202 */
[----:B--2---:R-:W-:Y:S02]  /*0350*/  ISETP.NE.U32.AND P0, PT, R6, RZ, PT ;  /* 0x000000ff0600720c */ /* 0x004fe40003f05070 */
[----:B------:R-:W-:-:S04]  /*0360*/  SHF.R.S32.HI R9, RZ, 0x1f, R6 ;  /* 0x0000001fff097819 */ /* 0x000fc80000011406 */
[----:B------:R-:W-:-:S13]  /*0370*/  ISETP.NE.AND.EX P0, PT, R9, RZ, PT, P0 ;  /* 0x000000ff0900720c */ /* 0x000fda0003f05300 */
[----:B0-----:R-:W-:Y:S05]  /*0380*/  @!P0 BRA `(.L_x_1) ;  /* 0x0000000000448947 */ /* 0x001fea0003800000 */
[----:B------:R-:W-:Y:S01]  /*0390*/  BSSY.RECONVERGENT B0, `(.L_x_1) ;  /* 0x0000010000007945 */ /* 0x000fe20003800200 */
[C---:B------:R-:W-:Y:S01]  /*03a0*/  SHF.L.U64.HI R8, R6.reuse, 0x3, R9 ;  /* 0x0000000306087819 */ /* 0x040fe20000010209 */
[----:B------:R-:W-:Y:S01]  /*03b0*/  IMAD.MOV.U32 R9, RZ, RZ, RZ ;  /* 0x000000ffff097224 */ /* 0x000fe200078e00ff */
[----:B------:R-:W-:Y:S01]  /*03c0*/  SHF.L.U32 R0, R6, 0x3, RZ ;  /* 0x0000000306007819 */ /* 0x000fe200000006ff */
[----:B------:R-:W-:-:S07]  /*03d0*/  IMAD.MOV.U32 R11, RZ, RZ, RZ ;  /* 0x000000ffff0b7224 */ /* 0x000fce00078e00ff */
.L_x_2:
[----:B------:R-:W-:-:S04]  /*03e0*/  IADD3 R4, P0, PT, R9, UR38, RZ ;  /* 0x0000002609047c10 */ /* 0x000fc8000ff1e0ff */
[----:B0-----:R-:W-:-:S06]  /*03f0*/  IADD3.X R5, PT, PT, R11, UR39, RZ, P0, !PT ;  /* 0x000000270b057c10 */ /* 0x001fcc00087fe4ff */
[----:B------:R-:W2:Y:S01]  /*0400*/  LDG.E.U8 R5, desc[UR36][R4.64] ;  /* 0x0000002404057981 */ /* 0x000ea2000c1e1100 */
[----:B------:R-:W-:-:S05]  /*0410*/  IADD3 R6, P0, PT, R16, R9, RZ ;  /* 0x0000000910067210 */ /* 0x000fca0007f1e0ff */
[----:B------:R-:W-:Y:S01]  /*0420*/  IMAD.X R7, R17, 0x1, R11, P0 ;  /* 0x0000000111077824 */ /* 0x000fe200000e060b */
[----:B------:R-:W-:-:S05]  /*0430*/  IADD3 R9, P0, PT, R9, 0x1, RZ ;  /* 0x0000000109097810 */ /* 0x000fca0007f1e0ff */
[----:B------:R-:W-:Y:S01]  /*0440*/  IMAD.X R11, RZ, RZ, R11, P0 ;  /* 0x000000ffff0b7224 */ /* 0x000fe200000e060b */
[----:B------:R-:W-:-:S04]  /*0450*/  ISETP.GE.U32.AND P0, PT, R9, R0, PT ;  /* 0x000000000900720c */ /* 0x000fc80003f06070 */
[----:B------:R-:W-:Y:S01]  /*0460*/  ISETP.GE.U32.AND.EX P0, PT, R11, R8, PT, P0 ;  /* 0x000000080b00720c */ /* 0x000fe20003f06100 */
[----:B--2---:R0:W-:-:S12]  /*0470*/  ST.E.U8 desc[UR36][R6.64], R5 ;  /* 0x0000000506007985 */ /* 0x0041d8000c101124 */
[----:B------:R-:W-:Y:S05]  /*0480*/  @!P0 BRA `(.L_x_2) ;  /* 0xfffffffc00d48947 */ /* 0x000fea000383ffff */
[----:B------:R-:W-:Y:S05]  /*0490*/  BSYNC.RECONVERGENT B0 ;  /* 0x0000000000007941 */ /* 0x000fea0003800200 */
.L_x_1:
[----:B0-----:R-:W2:Y:S01]  /*04a0*/  LDG.E R7, desc[UR36][R18.64] ;  /* 0x0000002412077981 */ /* 0x001ea2000c1e1900 */
[----:B------:R-:W0:Y:S03]  /*04b0*/  LDC.64 R8, c[0x0][0x3b8] ;  /* 0x0000ee00ff087b82 */ /* 0x000e260000000a00 */
[----:B------:R-:W3:Y:S05]  /*04c0*/  LDG.E.64 R2, desc[UR36][R2.64] ;  /* 0x0000002402027981 */ /* 0x000eea000c1e1b00 */
[----:B------:R-:W1:Y:S01]  /*04d0*/  LDC.64 R10, c[0x0][0x3a8] ;  /* 0x0000ea00ff0a7b82 */ /* 0x000e620000000a00 */
[----:B0-----:R-:W-:-:S04]  /*04e0*/  IMAD.WIDE R8, R23, 0x8, R8 ;  /* 0x0000000817087825 */ /* 0x001fc800078e0208 */
[----:B--2---:R-:W-:-:S05]  /*04f0*/  IMAD.WIDE R6, R7, 0x8, R16 ;  /* 0x0000000807067825 */ /* 0x004fca00078e0210 */
[----:B---3--:R0:W-:Y:S04]  /*0500*/  ST.E.64 desc[UR36][R6.64], R2 ;  /* 0x0000000206007985 */ /* 0x0081e8000c101b24 */
[----:B-1----:R-:W2:Y:S04]  /*0510*/  LDG.E R11, desc[UR36][R10.64] ;  /* 0x000000240a0b7981 */ /* 0x002ea8000c1e1900 */
[----:B------:R-:W3:Y:S01]  /*0520*/  LDG.E.64 R8, desc[UR36][R8.64] ;  /* 0x0000002408087981 */ /* 0x000ee2000c1e1b00 */
[----:B------:R-:W1:Y:S01]  /*0530*/  LDC.64 R14, c[0x0][0x388] ;  /* 0x0000e200ff0e7b82 */ /* 0x000e620000000a00 */
[----:B------:R-:W-:-:S07]  /*0540*/  MOV R0, 0x0 ;  /* 0x0000000000007802 */ /* 0x000fce0000000f00 */
[----:B------:R0:W4:Y:S01]  /*0550*/  LDC.64 R18, c[0x4][R0] ;  /* 0x0100000000127b82 */ /* 0x0001220000000a00 */
[----:B--2---:R-:W-:-:S05]  /*0560*/  IMAD.WIDE R12, R11, 0x8, R16 ;  /* 0x000000080b0c7825 */ /* 0x004fca00078e0210 */
[----:B---3--:R0:W-:Y:S04]  /*0570*/  ST.E.64 desc[UR36][R12.64], R8 ;  /* 0x000000080c007985 */ /* 0x0081e8000c101b24 */
[----:B-1----:R-:W2:Y:S02]  /*0580*/  LDG.E R4, desc[UR36][R14.64] ;  /* 0x000000240e047981 */ /* 0x002ea4000c1e1900 */
[----:B0-2-4-:R-:W-:-:S07]  /*0590*/  IMAD.WIDE R4, R4, 0x8, RZ ;  /* 0x0000000804047825 */ /* 0x015fce00078e02ff */
[----:B------:R-:W-:-:S07]  /*05a0*/  LEPC R20, `(.L_x_3) ;  /* 0x000000001014794e */ /* 0x000fce0000000000 */
[----:B------:R-:W-:Y:S05]  /*05b0*/  CALL.ABS.NOINC R18 ;  /* 0x0000000012007343 */ /* 0x000fea0003c00000 */
.L_x_3:
[----:B------:R-:W0:Y:S02]  /*05c0*/  LDC.64 R2, c[0x0][0x388] ;  /* 0x0000e200ff027b82 */ /* 0x000e240000000a00 */
[----:B0-----:R-:W2:Y:S06]  /*05d0*/  LDG.E R2, desc[UR36][R2.64] ;  /* 0x0000002402027981 */ /* 0x001eac000c1e1900 */
[----:B------:R-:W0:Y:S01]  /*05e0*/  LDC.64 R26, c[0x0][0x3e8] ;  /* 0x0000fa00ff1a7b82 */ /* 0x000e220000000a00 */
[----:B--2---:R-:W-:Y:S02]  /*05f0*/  ISETP.NE.U32.AND P0, PT, R2, RZ, PT ;  /* 0x000000ff0200720c */ /* 0x004fe40003f05070 */
[----:B------:R-:W-:-:S04]  /*0600*/  SHF.R.S32.HI R7, RZ, 0x1f, R2 ;  /* 0x0000001fff077819 */ /* 0x000fc80000011402 */
[----:B------:R-:W-:-:S13]  /*0610*/  ISETP.NE.AND.EX P0, PT, R7, RZ, PT, P0 ;  /* 0x000000ff0700720c */ /* 0x000fda0003f05300 */
[----:B0-----:R-:W-:Y:S05]  /*0620*/  @!P0 BRA `(.L_x_4) ;  /* 0x0000000000488947 */ /* 0x001fea0003800000 */
[----:B------:R-:W-:Y:S01]  /*0630*/  HFMA2 R9, -RZ, RZ, 0, 0 ;  /* 0x00000000ff097431 */ /* 0x000fe200000001ff */
[----:B------:R-:W-:Y:S01]  /*0640*/  BSSY.RECONVERGENT B0, `(.L_x_4) ;  /* 0x0000010000007945 */ /* 0x000fe20003800200 */
[C---:B------:R-:W-:Y:S01]  /*0650*/  SHF.L.U64.HI R8, R2.reuse, 0x3, R7 ;  /* 0x0000000302087819 */ /* 0x040fe20000010207 */
[----:B------:R-:W-:Y:S02]  /*0660*/  IMAD.SHL.U32 R0, R2, 0x8, RZ ;  /* 0x0000000802007824 */ /* 0x000fe400078e00ff */
[----:B------:R-:W-:-:S07]  /*0670*/  IMAD.MOV.U32 R11, RZ, RZ, RZ ;  /* 0x000000ffff0b7224 */ /* 0x000fce00078e00ff */
.L_x_5:
[----:B0-----:R-:W0:Y:S02]  /*0680*/  LDCU.64 UR4, c[0x0][0x380] ;  /* 0x00007000ff0477ac */ /* 0x001e240008000a00 */
[----:B0-----:R-:W-:-:S04]  /*0690*/  IADD3 R2, P0, PT, R9, UR4, RZ ;  /* 0x0000000409027c10 */ /* 0x001fc8000ff1e0ff */
[----:B------:R-:W-:-:S06]  /*06a0*/  IADD3.X R3, PT, PT, R11, UR5, RZ, P0, !PT ;  /* 0x000000050b037c10 */ /* 0x000fcc00087fe4ff */
        /* <DEDUP_REMOVED lines=10> */
.L_x_4:
[----:B------:R-:W2:Y:S01]  /*0750*/  LDG.E.64 R26, desc[UR36][R26.64] ;  /* 0x000000241a1a7981 */ /* 0x000ea2000c1e1b00 */
[----:B0-----:R-:W0:Y:S03]  /*0760*/  LDC.64 R6, c[0x0][0x3e0] ;  /* 0x0000f800ff067b82 */ /* 0x001e260000000a00 */
[----:B0-----:R-:W3:Y:S01]  /*0770*/  LDG.E.64 R10, desc[UR36][R6.64] ;  /* 0x00000024060a7981 */ /* 0x001ee2000c1e1b00 */
[----:B------:R-:W-:Y:S01]  /*0780*/  IMAD.MOV.U32 R2, RZ, RZ, 0x1 ;  /* 0x00000001ff027424 */ /* 0x000fe200078e00ff */
[----:B--2---:R-:W0:Y:S05]  /*0790*/  MUFU.RCP64H R3, R27 ;  /* 0x0000001b00037308 */ /* 0x004e2a0000001800 */
[----:B0-----:R-:W-:-:S08]  /*07a0*/  DFMA R8, -R26, R2, 1 ;  /* 0x3ff000001a08742b */ /* 0x001fd00000000102 */
[----:B------:R-:W-:Y:S01]  /*07b0*/  DFMA R8, R8, R8, R8 ;  /* 0x000000080808722b */ /* 0x000fe20000000008 */
[----:B---3--:R-:W-:-:S07]  /*07c0*/  FSETP.GEU.AND P1, PT, |R11|, 6.5827683646048100446e-37, PT ;  /* 0x036000000b00780b */ /* 0x008fce0003f2e200 */
[----:B------:R-:W-:-:S08]  /*07d0*/  DFMA R8, R2, R8, R2 ;  /* 0x000000080208722b */ /* 0x000fd00000000002 */
[----:B------:R-:W-:-:S08]  /*07e0*/  DFMA R2, -R26, R8, 1 ;  /* 0x3ff000001a02742b */ /* 0x000fd00000000108 */
[----:B------:R-:W-:-:S08]  /*07f0*/  DFMA R2, R8, R2, R8 ;  /* 0x000000020802722b */ /* 0x000fd00000000008 */
[----:B------:R-:W-:-:S08]  /*0800*/  DMUL R8, R10, R2 ;  /* 0x000000020a087228 */ /* 0x000fd00000000000 */
[----:B------:R-:W-:-:S08]  /*0810*/  DFMA R12, -R26, R8, R10 ;  /* 0x000000081a0c722b */ /* 0x000fd0000000010a */
[----:B------:R-:W-:-:S10]  /*0820*/  DFMA R2, R2, R12, R8 ;  /* 0x0000000c0202722b */ /* 0x000fd40000000008 */
[----:B------:R-:W-:-:S05]  /*0830*/  FFMA R0, RZ, R27, R3 ;  /* 0x0000001bff007223 */ /* 0x000fca0000000003 */
[----:B------:R-:W-:-:S13]  /*0840*/  FSETP.GT.AND P0, PT, |R0|, 1.469367938527859385e-39, PT ;  /* 0x001000000000780b */ /* 0x000fda0003f04200 */
[----:B------:R-:W-:Y:S05]  /*0850*/  @P0 BRA P1, `(.L_x_6) ;  /* 0x0000000000180947 */ /* 0x000fea0000800000 */
[----:B------:R-:W-:Y:S01]  /*0860*/  IMAD.MOV.U32 R6, RZ, RZ, R26 ;  /* 0x000000ffff067224 */ /* 0x000fe200078e001a */
[----:B------:R-:W-:Y:S02]  /*0870*/  MOV R9, R27 ;  /* 0x0000001b00097202 */ /* 0x000fe40000000f00 */
[----:B------:R-:W-:-:S07]  /*0880*/  MOV R0, 0x8a0 ;  /* 0x000008a000007802 */ /* 0x000fce0000000f00 */
[----:B------:R-:W-:Y:S05]  /*0890*/  CALL.REL.NOINC `($__internal_0_$__cuda_sm20_div_rn_f64_full) ;  /* 0x0000004c00387944 */ /* 0x000fea0003c00000 */
[----:B------:R-:W-:Y:S02]  /*08a0*/  IMAD.MOV.U32 R2, RZ, RZ, R18 ;  /* 0x000000ffff027224 */ /* 0x000fe400078e0012 */
[----:B------:R-:W-:-:S07]  /*08b0*/  IMAD.MOV.U32 R3, RZ, RZ, R19 ;  /* 0x000000ffff037224 */ /* 0x000fce00078e0013 */
.L_x_6:
[----:B------:R-:W0:Y:S01]  /*08c0*/  F2I.F64.TRUNC R25, R2 ;  /* 0x0000000200197311 */ /* 0x000e22000030d100 */
[----:B------:R-:W-:Y:S01]  /*08d0*/  BSSY.RECONVERGENT B1, `(.L_x_7) ;  /* 0x00000fb000017945 */ /* 0x000fe20003800200 */
[----:B0-----:R-:W-:-:S13]  /*08e0*/  ISETP.GE.AND P0, PT, R25, 0x1, PT ;  /* 0x000000011900780c */ /* 0x001fda0003f06270 */
[----:B------:R-:W-:Y:S05]  /*08f0*/  @!P0 BRA `(.L_x_8) ;  /* 0x0000000c00e08947 */ /* 0x000fea0003800000 */
[----:B------:R-:W-:Y:S01]  /*0900*/  ISETP.NE.AND P0, PT, R25, 0x1, PT ;  /* 0x000000011900780c */ /* 0x000fe20003f05270 */
[----:B------:R-:W-:-:S12]  /*0910*/  BSSY.RECONVERGENT B2, `(.L_x_9) ;  /* 0x00000a5000027945 */ /* 0x000fd80003800200 */
[----:B------:R-:W-:Y:S05]  /*0920*/  @!P0 BRA `(.L_x_10) ;  /* 0x00000008008c8947 */ /* 0x000fea0003800000 */
[----:B------:R0:W5:Y:S04]  /*0930*/  LD.E.64 R34, desc[UR36][R4.64+0x8] ;  /* 0x0000082404227980 */ /* 0x000168000c101b00 */
[----:B------:R0:W5:Y:S04]  /*0940*/  LD.E.64 R2, desc[UR36][R4.64+0x10] ;  /* 0x0000102404027980 */ /* 0x000168000c101b00 */
[----:B------:R0:W5:Y:S01]  /*0950*/  LD.E.64 R30, desc[UR36][R4.64] ;  /* 0x00000024041e7980 */ /* 0x000162000c101b00 */
[----:B------:R-:W-:-:S05]  /*0960*/  LOP3.LUT R28, R25, 0x7ffffffe, RZ, 0xc0, !PT ;  /* 0x7ffffffe191c7812 */ /* 0x000fca00078ec0ff */
[----:B------:R-:W-:-:S07]  /*0970*/  IMAD.MOV R28, RZ, RZ, -R28 ;  /* 0x000000ffff1c7224 */ /* 0x000fce00078e0a1c */
.L_x_19:
[----:B------:R-:W2:Y:S01]  /*0980*/  LD.E.64 R36, desc[UR36][R16.64] ;  /* 0x0000002410247980 */ /* 0x000ea2000c101b00 */
[----:B-----5:R-:W-:Y:S02]  /*0990*/  DADD R8, -R2, -R34 ;  /* 0x0000000002087229 */ /* 0x020fe40000000922 */
[----:B-12---:R-:W-:-:S08]  /*09a0*/  DFMA R6, R26, 0.5, R36 ;  /* 0x3fe000001a06782b */ /* 0x006fd00000000024 */
[----:B------:R-:W-:-:S07]  /*09b0*/  DFMA R30, R6, R8, R30 ;  /* 0x00000008061e722b */ /* 0x000fce000000001e */
[----:B------:R-:W-:Y:S04]  /*09c0*/  ST.E.64 desc[UR36][R4.64], R30 ;  /* 0x0000001e04007985 */ /* 0x000fe8000c101b24 */
[----:B------:R-:W2:Y:S02]  /*09d0*/  LD.E.64 R8, desc[UR36][R16.64+0x8] ;  /* 0x0000082410087980 */ /* 0x000ea4000c101b00 */
[----:B--2---:R-:W-:-:S08]  /*09e0*/  DFMA R8, R8, R34, R30 ;  /* 0x000000220808722b */ /* 0x004fd0000000001e */
[----:B------:R-:W-:-:S07]  /*09f0*/  DFMA R34, R6, R8, R34 ;  /* 0x000000080622722b */ /* 0x000fce0000000022 */
[----:B------:R-:W-:Y:S04]  /*0a00*/  ST.E.64 desc[UR36][R4.64+0x8], R34 ;  /* 0x0000082204007985 */ /* 0x000fe8000c101b24 */
[----:B------:R-:W2:Y:S04]  /*0a10*/  LD.E.64 R10, desc[UR36][R16.64+0x18] ;  /* 0x00001824100a7980 */ /* 0x000ea8000c101b00 */
[----:B------:R-:W3:Y:S01]  /*0a20*/  LD.E.64 R8, desc[UR36][R16.64+0x10] ;  /* 0x0000102410087980 */ /* 0x000ee2000c101b00 */
[----:B--2---:R-:W-:-:S08]  /*0a30*/  DADD R10, R30, -R10 ;  /* 0x000000001e0a7229 */ /* 0x004fd0000000080a */
[----:B---3--:R-:W-:-:S08]  /*0a40*/  DFMA R8, R10, R2, R8 ;  /* 0x000000020a08722b */ /* 0x008fd00000000008 */
[----:B------:R-:W-:-:S07]  /*0a50*/  DFMA R8, R6, R8, R2 ;  /* 0x000000080608722b */ /* 0x000fce0000000002 */
[----:B------:R1:W-:Y:S04]  /*0a60*/  ST.E.64 desc[UR36][R4.64+0x10], R8 ;  /* 0x0000100804007985 */ /* 0x0003e8000c101b24 */
[----:B------:R-:W2:Y:S04]  /*0a70*/  LD.E.64 R6, desc[UR36][R16.64+0x18] ;  /* 0x0000182410067980 */ /* 0x000ea8000c101b00 */
[----:B------:R-:W3:Y:S01]  /*0a80*/  LD.E.64 R2, desc[UR36][R16.64+0x10] ;  /* 0x0000102410027980 */ /* 0x000ee2000c101b00 */
[----:B------:R-:W-:Y:S01]  /*0a90*/  DFMA R36, R26, 0.5, -R36 ;  /* 0x3fe000001a24782b */ /* 0x000fe20000000824 */
[----:B------:R-:W-:Y:S01]  /*0aa0*/  BSSY.RECONVERGENT B3, `(.L_x_11) ;  /* 0x000001a000037945 */ /* 0x000fe20003800200 */
[----:B--2---:R-:W-:-:S06]  /*0ab0*/  DADD R6, R30, -R6 ;  /* 0x000000001e067229 */ /* 0x004fcc0000000806 */
[C---:B---3--:R-:W-:Y:S02]  /*0ac0*/  DFMA R12, R36.reuse, R2, R8 ;  /* 0x00000002240c722b */ /* 0x048fe40000000008 */
[----:B------:R-:W-:Y:S01]  /*0ad0*/  DFMA R14, -R36, R6, 1 ;  /* 0x3ff00000240e742b */ /* 0x000fe20000000106 */
[----:B------:R-:W-:-:S05]  /*0ae0*/  IMAD.MOV.U32 R6, RZ, RZ, 0x1 ;  /* 0x00000001ff067424 */ /* 0x000fca00078e00ff */
[----:B------:R-:W2:Y:S02]  /*0af0*/  MUFU.RCP64H R7, R15 ;  /* 0x0000000f00077308 */ /* 0x000ea40000001800 */
[----:B------:R-:W-:Y:S01]  /*0b00*/  FSETP.GEU.AND P1, PT, |R13|, 6.5827683646048100446e-37, PT ;  /* 0x036000000d00780b */ /* 0x000fe20003f2e200 */
[----:B--2---:R-:W-:-:S08]  /*0b10*/  DFMA R10, -R14, R6, 1 ;  /* 0x3ff000000e0a742b */ /* 0x004fd00000000106 */
[----:B------:R-:W-:-:S08]  /*0b20*/  DFMA R10, R10, R10, R10 ;  /* 0x0000000a0a0a722b */ /* 0x000fd0000000000a */
[----:B------:R-:W-:-:S08]  /*0b30*/  DFMA R10, R6, R10, R6 ;  /* 0x0000000a060a722b */ /* 0x000fd00000000006 */
[----:B------:R-:W-:-:S08]  /*0b40*/  DFMA R6, -R14, R10, 1 ;  /* 0x3ff000000e06742b */ /* 0x000fd0000000010a */
[----:B------:R-:W-:-:S08]  /*0b50*/  DFMA R6, R10, R6, R10 ;  /* 0x000000060a06722b */ /* 0x000fd0000000000a */
[----:B------:R-:W-:-:S08]  /*0b60*/  DMUL R2, R12, R6 ;  /* 0x000000060c027228 */ /* 0x000fd00000000000 */
[----:B-1----:R-:W-:-:S08]  /*0b70*/  DFMA R8, -R14, R2, R12 ;  /* 0x000000020e08722b */ /* 0x002fd0000000010c */
[----:B------:R-:W-:-:S10]  /*0b80*/  DFMA R2, R6, R8, R2 ;  /* 0x000000080602722b */ /* 0x000fd40000000002 */
[----:B------:R-:W-:-:S05]  /*0b90*/  FFMA R0, RZ, R15, R3 ;  /* 0x0000000fff007223 */ /* 0x000fca0000000003 */
[----:B------:R-:W-:-:S13]  /*0ba0*/  FSETP.GT.AND P0, PT, |R0|, 1.469367938527859385e-39, PT ;  /* 0x001000000000780b */ /* 0x000fda0003f04200 */
[----:B------:R-:W-:Y:S05]  /*0bb0*/  @P0 BRA P1, `(.L_x_12) ;  /* 0x0000000000200947 */ /* 0x000fea0000800000 */
[----:B------:R-:W-:Y:S01]  /*0bc0*/  IMAD.MOV.U32 R10, RZ, RZ, R12 ;  /* 0x000000ffff0a7224 */ /* 0x000fe200078e000c */
[----:B------:R-:W-:Y:S01]  /*0bd0*/  MOV R11, R13 ;  /* 0x0000000d000b7202 */ /* 0x000fe20000000f00 */
[----:B------:R-:W-:Y:S01]  /*0be0*/  IMAD.MOV.U32 R6, RZ, RZ, R14 ;  /* 0x000000ffff067224 */ /* 0x000fe200078e000e */
[----:B------:R-:W-:Y:S01]  /*0bf0*/  MOV R0, 0xc20 ;  /* 0x00000c2000007802 */ /* 0x000fe20000000f00 */
[----:B------:R-:W-:-:S07]  /*0c00*/  IMAD.MOV.U32 R9, RZ, RZ, R15 ;  /* 0x000000ffff097224 */ /* 0x000fce00078e000f */
[----:B0-----:R-:W-:Y:S05]  /*0c10*/  CALL.REL.NOINC `($__internal_0_$__cuda_sm20_div_rn_f64_full) ;  /* 0x0000004800587944 */ /* 0x001fea0003c00000 */
[----:B------:R-:W-:Y:S02]  /*0c20*/  IMAD.MOV.U32 R2, RZ, RZ, R18 ;  /* 0x000000ffff027224 */ /* 0x000fe400078e0012 */
[----:B------:R-:W-:-:S07]  /*0c30*/  IMAD.MOV.U32 R3, RZ, RZ, R19 ;  /* 0x000000ffff037224 */ /* 0x000fce00078e0013 */
.L_x_12:
[----:B------:R-:W-:Y:S05]  /*0c40*/  BSYNC.RECONVERGENT B3 ;  /* 0x0000000000037941 */ /* 0x000fea0003800200 */
.L_x_11:
[----:B------:R1:W-:Y:S04]  /*0c50*/  ST.E.64 desc[UR36][R4.64+0x10], R2 ;  /* 0x0000100204007985 */ /* 0x0003e8000c101b24 */
[----:B------:R-:W2:Y:S01]  /*0c60*/  LD.E.64 R6, desc[UR36][R16.64+0x8] ;  /* 0x0000082410067980 */ /* 0x000ea2000c101b00 */
[C---:B------:R-:W-:Y:S01]  /*0c70*/  DFMA R34, R36.reuse, R30, R34 ;  /* 0x0000001e2422722b */ /* 0x040fe20000000022 */
[----:B------:R-:W-:Y:S09]  /*0c80*/  BSSY.RECONVERGENT B3, `(.L_x_13) ;  /* 0x0000018000037945 */ /* 0x000ff20003800200 */
[----:B------:R-:W-:Y:S01]  /*0c90*/  FSETP.GEU.AND P1, PT, |R35|, 6.5827683646048100446e-37, PT ;  /* 0x036000002300780b */ /* 0x000fe20003f2e200 */
[----:B--2---:R-:W-:Y:S01]  /*0ca0*/  DFMA R12, -R36, R6, 1 ;  /* 0x3ff00000240c742b */ /* 0x004fe20000000106 */
[----:B------:R-:W-:-:S05]  /*0cb0*/  IMAD.MOV.U32 R6, RZ, RZ, 0x1 ;  /* 0x00000001ff067424 */ /* 0x000fca00078e00ff */
[----:B------:R-:W2:Y:S02]  /*0cc0*/  MUFU.RCP64H R7, R13 ;  /* 0x0000000d00077308 */ /* 0x000ea40000001800 */
[----:B--2---:R-:W-:-:S08]  /*0cd0*/  DFMA R8, -R12, R6, 1 ;  /* 0x3ff000000c08742b */ /* 0x004fd00000000106 */
[----:B------:R-:W-:-:S08]  /*0ce0*/  DFMA R8, R8, R8, R8 ;  /* 0x000000080808722b */ /* 0x000fd00000000008 */
        /* <DEDUP_REMOVED lines=8> */
[----:B-1----:R-:W-:Y:S05]  /*0d70*/  @P0 BRA P1, `(.L_x_14) ;  /* 0x0000000000200947 */ /* 0x002fea0000800000 */
[----:B------:R-:W-:Y:S01]  /*0d80*/  MOV R10, R34 ;  /* 0x00000022000a7202 */ /* 0x000fe20000000f00 */
[----:B------:R-:W-:Y:S01]  /*0d90*/  IMAD.MOV.U32 R11, RZ, RZ, R35 ;  /* 0x000000ffff0b7224 */ /* 0x000fe200078e0023 */
[----:B------:R-:W-:Y:S01]  /*0da0*/  MOV R0, 0xde0 ;  /* 0x00000de000007802 */ /* 0x000fe20000000f00 */
[----:B------:R-:W-:Y:S02]  /*0db0*/  IMAD.MOV.U32 R6, RZ, RZ, R12 ;  /* 0x000000ffff067224 */ /* 0x000fe400078e000c */
[----:B------:R-:W-:-:S07]  /*0dc0*/  IMAD.MOV.U32 R9, RZ, RZ, R13 ;  /* 0x000000ffff097224 */ /* 0x000fce00078e000d */
[----:B0-----:R-:W-:Y:S05]  /*0dd0*/  CALL.REL.NOINC `($__internal_0_$__cuda_sm20_div_rn_f64_full) ;  /* 0x0000004400e87944 */ /* 0x001fea0003c00000 */
[----:B------:R-:W-:Y:S02]  /*0de0*/  IMAD.MOV.U32 R6, RZ, RZ, R18 ;  /* 0x000000ffff067224 */ /* 0x000fe400078e0012 */
[----:B------:R-:W-:-:S07]  /*0df0*/  IMAD.MOV.U32 R7, RZ, RZ, R19 ;  /* 0x000000ffff077224 */ /* 0x000fce00078e0013 */
.L_x_14:
[----:B------:R-:W-:Y:S05]  /*0e00*/  BSYNC.RECONVERGENT B3 ;  /* 0x0000000000037941 */ /* 0x000fea0003800200 */
.L_x_13:
[----:B------:R-:W-:Y:S01]  /*0e10*/  DADD R8, -R6, -R2 ;  /* 0x0000000006087229 */ /* 0x000fe20000000902 */
[----:B------:R1:W-:Y:S07]  /*0e20*/  ST.E.64 desc[UR36][R4.64+0x8], R6 ;  /* 0x0000080604007985 */ /* 0x0003ee000c101b24 */
[----:B------:R-:W-:-:S07]  /*0e30*/  DFMA R36, R36, R8, R30 ;  /* 0x000000082424722b */ /* 0x000fce000000001e */
[----:B------:R2:W-:Y:S04]  /*0e40*/  ST.E.64 desc[UR36][R4.64], R36 ;  /* 0x0000002404007985 */ /* 0x0005e8000c101b24 */
[----:B------:R-:W3:Y:S02]  /*0e50*/  LD.E.64 R10, desc[UR36][R16.64] ;  /* 0x00000024100a7980 */ /* 0x000ee4000c101b00 */
[----:B---3--:R-:W-:-:S08]  /*0e60*/  DFMA R12, R26, 0.5, R10 ;  /* 0x3fe000001a0c782b */ /* 0x008fd0000000000a */
[----:B------:R-:W-:-:S07]  /*0e70*/  DFMA R30, R8, R12, R36 ;  /* 0x0000000c081e722b */ /* 0x000fce0000000024 */
[----:B------:R-:W-:Y:S04]  /*0e80*/  ST.E.64 desc[UR36][R4.64], R30 ;  /* 0x0000001e04007985 */ /* 0x000fe8000c101b24 */
[----:B------:R-:W3:Y:S02]  /*0e90*/  LD.E.64 R8, desc[UR36][R16.64+0x8] ;  /* 0x0000082410087980 */ /* 0x000ee4000c101b00 */
[----:B---3--:R-:W-:-:S08]  /*0ea0*/  DFMA R8, R8, R6, R30 ;  /* 0x000000060808722b */ /* 0x008fd0000000001e */
[----:B------:R-:W-:-:S07]  /*0eb0*/  DFMA R34, R12, R8, R6 ;  /* 0x000000080c22722b */ /* 0x000fce0000000006 */
[----:B------:R-:W-:Y:S04]  /*0ec0*/  ST.E.64 desc[UR36][R4.64+0x8], R34 ;  /* 0x0000082204007985 */ /* 0x000fe8000c101b24 */
[----:B------:R-:W3:Y:S04]  /*0ed0*/  LD.E.64 R8, desc[UR36][R16.64+0x18] ;  /* 0x0000182410087980 */ /* 0x000ee8000c101b00 */
[----:B-1----:R-:W4:Y:S01]  /*0ee0*/  LD.E.64 R6, desc[UR36][R16.64+0x10] ;  /* 0x0000102410067980 */ /* 0x002f22000c101b00 */
[----:B---3--:R-:W-:-:S08]  /*0ef0*/  DADD R8, R30, -R8 ;  /* 0x000000001e087229 */ /* 0x008fd00000000808 */
[----:B----4-:R-:W-:-:S08]  /*0f00*/  DFMA R6, R8, R2, R6 ;  /* 0x000000020806722b */ /* 0x010fd00000000006 */
[----:B------:R-:W-:-:S07]  /*0f10*/  DFMA R6, R12, R6, R2 ;  /* 0x000000060c06722b */ /* 0x000fce0000000002 */
[----:B------:R1:W-:Y:S04]  /*0f20*/  ST.E.64 desc[UR36][R4.64+0x10], R6 ;  /* 0x0000100604007985 */ /* 0x0003e8000c101b24 */
[----:B------:R-:W3:Y:S04]  /*0f30*/  LD.E.64 R8, desc[UR36][R16.64+0x18] ;  /* 0x0000182410087980 */ /* 0x000ee8000c101b00 */
[----:B------:R-:W4:Y:S01]  /*0f40*/  LD.E.64 R2, desc[UR36][R16.64+0x10] ;  /* 0x0000102410027980 */ /* 0x000f22000c101b00 */
[----:B--2---:R-:W-:Y:S01]  /*0f50*/  DFMA R36, R26, 0.5, -R10 ;  /* 0x3fe000001a24782b */ /* 0x004fe2000000080a */
[----:B------:R-:W-:Y:S01]  /*0f60*/  BSSY.RECONVERGENT B3, `(.L_x_15) ;  /* 0x000001a000037945 */ /* 0x000fe20003800200 */
[----:B---3--:R-:W-:-:S06]  /*0f70*/  DADD R8, R30, -R8 ;  /* 0x000000001e087229 */ /* 0x008fcc0000000808 */
[C---:B----4-:R-:W-:Y:S02]  /*0f80*/  DFMA R12, R36.reuse, R2, R6 ;  /* 0x00000002240c722b */ /* 0x050fe40000000006 */
[----:B------:R-:W-:Y:S01]  /*0f90*/  DFMA R14, -R36, R8, 1 ;  /* 0x3ff00000240e742b */ /* 0x000fe20000000108 */
[----:B------:R-:W-:-:S05]  /*0fa0*/  MOV R8, 0x1 ;  /* 0x0000000100087802 */ /* 0x000fca0000000f00 */
        /* <DEDUP_REMOVED lines=14> */
[----:B------:R-:W-:Y:S01]  /*1090*/  MOV R0, 0x10e0 ;  /* 0x000010e000007802 */ /* 0x000fe20000000f00 */
[----:B------:R-:W-:Y:S02]  /*10a0*/  IMAD.MOV.U32 R11, RZ, RZ, R13 ;  /* 0x000000ffff0b7224 */ /* 0x000fe400078e000d */
[----:B------:R-:W-:Y:S02]  /*10b0*/  IMAD.MOV.U32 R6, RZ, RZ, R14 ;  /* 0x000000ffff067224 */ /* 0x000fe400078e000e */
[----:B------:R-:W-:-:S07]  /*10c0*/  IMAD.MOV.U32 R9, RZ, RZ, R15 ;  /* 0x000000ffff097224 */ /* 0x000fce00078e000f */
[----:B0-----:R-:W-:Y:S05]  /*10d0*/  CALL.REL.NOINC `($__internal_0_$__cuda_sm20_div_rn_f64_full) ;  /* 0x0000004400287944 */ /* 0x001fea0003c00000 */
[----:B------:R-:W-:Y:S01]  /*10e0*/  IMAD.MOV.U32 R2, RZ, RZ, R18 ;  /* 0x000000ffff027224 */ /* 0x000fe200078e0012 */
[----:B------:R-:W-:-:S07]  /*10f0*/  MOV R3, R19 ;  /* 0x0000001300037202 */ /* 0x000fce0000000f00 */
.L_x_16:
[----:B------:R-:W-:Y:S05]  /*1100*/  BSYNC.RECONVERGENT B3 ;  /* 0x0000000000037941 */ /* 0x000fea0003800200 */
.L_x_15:
        /* <DEDUP_REMOVED lines=19> */
[----:B------:R-:W-:Y:S01]  /*1240*/  IMAD.MOV.U32 R10, RZ, RZ, R34 ;  /* 0x000000ffff0a7224 */ /* 0x000fe200078e0022 */
[----:B------:R-:W-:Y:S01]  /*1250*/  MOV R0, 0x12a0 ;  /* 0x000012a000007802 */ /* 0x000fe20000000f00 */
[----:B------:R-:W-:Y:S02]  /*1260*/  IMAD.MOV.U32 R11, RZ, RZ, R35 ;  /* 0x000000ffff0b7224 */ /* 0x000fe400078e0023 */
[----:B------:R-:W-:Y:S02]  /*1270*/  IMAD.MOV.U32 R6, RZ, RZ, R12 ;  /* 0x000000ffff067224 */ /* 0x000fe400078e000c */
[----:B------:R-:W-:-:S07]  /*1280*/  IMAD.MOV.U32 R9, RZ, RZ, R13 ;  /* 0x000000ffff097224 */ /* 0x000fce00078e000d */
[----:B0-----:R-:W-:Y:S05]  /*1290*/  CALL.REL.NOINC `($__internal_0_$__cuda_sm20_div_rn_f64_full) ;  /* 0x0000004000b87944 */ /* 0x001fea0003c00000 */
[----:B------:R-:W-:Y:S01]  /*12a0*/  MOV R6, R18 ;  /* 0x0000001200067202 */ /* 0x000fe20000000f00 */
[----:B------:R-:W-:-:S07]  /*12b0*/  IMAD.MOV.U32 R7, RZ, RZ, R19 ;  /* 0x000000ffff077224 */ /* 0x000fce00078e0013 */
.L_x_18:
[----:B------:R-:W-:Y:S05]  /*12c0*/  BSYNC.RECONVERGENT B3 ;  /* 0x0000000000037941 */ /* 0x000fea0003800200 */
.L_x_17:
[----:B------:R-:W-:Y:S01]  /*12d0*/  DADD R8, -R2, -R6 ;  /* 0x0000000002087229 */ /* 0x000fe20000000906 */
[----:B------:R1:W-:Y:S01]  /*12e0*/  ST.E.64 desc[UR36][R4.64+0x8], R6 ;  /* 0x0000080604007985 */ /* 0x0003e2000c101b24 */
[----:B------:R-:W-:Y:S02]  /*12f0*/  VIADD R28, R28, 0x2 ;  /* 0x000000021c1c7836 */ /* 0x000fe40000000000 */
[----:B------:R-:W-:Y:S02]  /*1300*/  IMAD.MOV.U32 R34, RZ, RZ, R6 ;  /* 0x000000ffff227224 */ /* 0x000fe400078e0006 */
[----:B------:R-:W-:Y:S01]  /*1310*/  IMAD.MOV.U32 R35, RZ, RZ, R7 ;  /* 0x000000ffff237224 */ /* 0x000fe200078e0007 */
[----:B------:R-:W-:Y:S01]  /*1320*/  ISETP.NE.AND P0, PT, R28, RZ, PT ;  /* 0x000000ff1c00720c */ /* 0x000fe20003f05270 */
[----:B------:R-:W-:-:S07]  /*1330*/  DFMA R30, R36, R8, R30 ;  /* 0x00000008241e722b */ /* 0x000fce000000001e */
[----:B------:R1:W-:Y:S05]  /*1340*/  ST.E.64 desc[UR36][R4.64], R30 ;  /* 0x0000001e04007985 */ /* 0x0003ea000c101b24 */
[----:B------:R-:W-:Y:S05]  /*1350*/  @P0 BRA `(.L_x_19) ;  /* 0xfffffff400880947 */ /* 0x000fea000383ffff */
.L_x_10:
[----:B------:R-:W-:Y:S05]  /*1360*/  BSYNC.RECONVERGENT B2 ;  /* 0x0000000000027941 */ /* 0x000fea0003800200 */
.L_x_9:
[----:B------:R-:W-:-:S04]  /*1370*/  LOP3.LUT R25, R25, 0x1, RZ, 0xc0, !PT ;  /* 0x0000000119197812 */ /* 0x000fc800078ec0ff */
[----:B------:R-:W-:-:S13]  /*1380*/  ISETP.NE.U32.AND P0, PT, R25, 0x1, PT ;  /* 0x000000011900780c */ /* 0x000fda0003f05070 */
[----:B------:R-:W-:Y:S05]  /*1390*/  @P0 BRA `(.L_x_8) ;  /* 0x0000000400380947 */ /* 0x000fea0003800000 */
[----:B------:R-:W2:Y:S04]  /*13a0*/  LD.E.64 R2, desc[UR36][R16.64] ;  /* 0x0000002410027980 */ /* 0x000ea8000c101b00 */
[----:B-1----:R-:W3:Y:S04]  /*13b0*/  LD.E.64 R30, desc[UR36][R4.64+0x8] ;  /* 0x00000824041e7980 */ /* 0x002ee8000c101b00 */
[----:B------:R-:W3:Y:S04]  /*13c0*/  LD.E.64 R8, desc[UR36][R4.64+0x10] ;  /* 0x0000102404087980 */ /* 0x000ee8000c101b00 */
[----:B------:R-:W4:Y:S01]  /*13d0*/  LD.E.64 R10, desc[UR36][R4.64] ;  /* 0x00000024040a7980 */ /* 0x000f22000c101b00 */
[----:B--2---:R-:W-:-:S02]  /*13e0*/  DFMA R6, R26, 0.5, R2 ;  /* 0x3fe000001a06782b */ /* 0x004fc40000000002 */
[----:B---3--:R-:W-:-:S08]  /*13f0*/  DADD R28, -R30, -R8 ;  /* 0x000000001e1c7229 */ /* 0x008fd00000000908 */
[----:B----4-:R-:W-:-:S07]  /*1400*/  DFMA R28, R6, R28, R10 ;  /* 0x0000001c061c722b */ /* 0x010fce000000000a */
        /* <DEDUP_REMOVED lines=12> */
[----:B------:R-:W1:Y:S01]  /*14d0*/  LD.E.64 R6, desc[UR36][R16.64+0x10] ;  /* 0x0000102410067980 */ /* 0x000e62000c101b00 */
[----:B------:R-:W-:Y:S01]  /*14e0*/  DFMA R26, R26, 0.5, -R2 ;  /* 0x3fe000001a1a782b */ /* 0x000fe20000000802 */
[----:B------:R-:W-:Y:S01]  /*14f0*/  BSSY.RECONVERGENT B2, `(.L_x_20) ;  /* 0x0000018000027945 */ /* 0x000fe20003800200 */
[----:B------:R-:W-:Y:S01]  /*1500*/  IMAD.MOV.U32 R2, RZ, RZ, 0x1 ;  /* 0x00000001ff027424 */ /* 0x000fe200078e00ff */
[----:B--2---:R-:W-:-:S05]  /*1510*/  DADD R8, R28, -R8 ;  /* 0x000000001c087229 */ /* 0x004fca0000000808 */
[----:B-1----:R-:W-:-:S03]  /*1520*/  DFMA R10, R26, R6, R10 ;  /* 0x000000061a0a722b */ /* 0x002fc6000000000a */
[----:B------:R-:W-:-:S06]  /*1530*/  DFMA R12, -R26, R8, 1 ;  /* 0x3ff000001a0c742b */ /* 0x000fcc0000000108 */
[----:B------:R-:W1:Y:S01]  /*1540*/  MUFU.RCP64H R3, R13 ;  /* 0x0000000d00037308 */ /* 0x000e620000001800 */
[----:B------:R-:W-:Y:S01]  /*1550*/  FSETP.GEU.AND P1, PT, |R11|, 6.5827683646048100446e-37, PT ;  /* 0x036000000b00780b */ /* 0x000fe20003f2e200 */
[----:B-1----:R-:W-:-:S08]  /*1560*/  DFMA R8, -R12, R2, 1 ;  /* 0x3ff000000c08742b */ /* 0x002fd00000000102 */
        /* <DEDUP_REMOVED lines=10> */
[----:B------:R-:W-:Y:S01]  /*1610*/  MOV R6, R12 ;  /* 0x0000000c00067202 */ /* 0x000fe20000000f00 */
[----:B------:R-:W-:Y:S01]  /*1620*/  IMAD.MOV.U32 R9, RZ, RZ, R13 ;  /* 0x000000ffff097224 */ /* 0x000fe200078e000d */
[----:B------:R-:W-:-:S07]  /*1630*/  MOV R0, 0x1650 ;  /* 0x0000165000007802 */ /* 0x000fce0000000f00 */
[----:B0-----:R-:W-:Y:S05]  /*1640*/  CALL.REL.NOINC `($__internal_0_$__cuda_sm20_div_rn_f64_full) ;  /* 0x0000003c00cc7944 */ /* 0x001fea0003c00000 */
[----:B------:R-:W-:Y:S02]  /*1650*/  IMAD.MOV.U32 R2, RZ, RZ, R18 ;  /* 0x000000ffff027224 */ /* 0x000fe400078e0012 */
[----:B------:R-:W-:-:S07]  /*1660*/  IMAD.MOV.U32 R3, RZ, RZ, R19 ;  /* 0x000000ffff037224 */ /* 0x000fce00078e0013 */
.L_x_21:
[----:B------:R-:W-:Y:S05]  /*1670*/  BSYNC.RECONVERGENT B2 ;  /* 0x0000000000027941 */ /* 0x000fea0003800200 */
.L_x_20:
        /* <DEDUP_REMOVED lines=27> */
.L_x_23:
[----:B------:R-:W-:Y:S05]  /*1830*/  BSYNC.RECONVERGENT B2 ;  /* 0x0000000000027941 */ /* 0x000fea0003800200 */
.L_x_22:
[----:B------:R-:W-:Y:S01]  /*1840*/  DADD R2, -R6, -R2 ;  /* 0x0000000006027229 */ /* 0x000fe20000000902 */
[----:B------:R2:W-:Y:S07]  /*1850*/  ST.E.64 desc[UR36][R4.64+0x8], R6 ;  /* 0x0000080604007985 */ /* 0x0005ee000c101b24 */
[----:B------:R-:W-:-:S07]  /*1860*/  DFMA R2, R26, R2, R28 ;  /* 0x000000021a02722b */ /* 0x000fce000000001c */
[----:B------:R2:W-:Y:S04]  /*1870*/  ST.E.64 desc[UR36][R4.64], R2 ;  /* 0x0000000204007985 */ /* 0x0005e8000c101b24 */
.L_x_8:
[----:B------:R-:W-:Y:S05]  /*1880*/  BSYNC.RECONVERGENT B1 ;  /* 0x0000000000017941 */ /* 0x000fea0003800200 */
.L_x_7:
[----:B------:R-:W3:Y:S02]  /*1890*/  LDC.64 R26, c[0x0][0x400] ;  /* 0x00010000ff1a7b82 */ /* 0x000ee40000000a00 */
[----:B---3--:R-:W3:Y:S06]  /*18a0*/  LDG.E.64 R26, desc[UR36][R26.64] ;  /* 0x000000241a1a7981 */ /* 0x008eec000c1e1b00 */
[----:B------:R-:W4:Y:S08]  /*18b0*/  LDC.64 R28, c[0x0][0x3f8] ;  /* 0x0000fe00ff1c7b82 */ /* 0x000f300000000a00 */
[----:B-1----:R-:W1:Y:S01]  /*18c0*/  LDC.64 R30, c[0x0][0x3f0] ;  /* 0x0000fc00ff1e7b82 */ /* 0x002e620000000a00 */
[----:B----4-:R-:W4:Y:S04]  /*18d0*/  LDG.E.64 R28, desc[UR36][R28.64] ;  /* 0x000000241c1c7981 */ /* 0x010f28000c1e1b00 */
[----:B-1----:R-:W4:Y:S01]  /*18e0*/  LDG.E.64 R30, desc[UR36][R30.64] ;  /* 0x000000241e1e7981 */ /* 0x002f22000c1e1b00 */
[----:B--2---:R-:W-:Y:S01]  /*18f0*/  IMAD.MOV.U32 R2, RZ, RZ, 0x1 ;  /* 0x00000001ff027424 */ /* 0x004fe200078e00ff */
[----:B---3--:R-:W1:Y:S05]  /*1900*/  MUFU.RCP64H R3, R27 ;  /* 0x0000001b00037308 */ /* 0x008e6a0000001800 */
[----:B-1----:R-:W-:-:S08]  /*1910*/  DFMA R6, -R26, R2, 1 ;  /* 0x3ff000001a06742b */ /* 0x002fd00000000102 */
[----:B------:R-:W-:-:S08]  /*1920*/  DFMA R6, R6, R6, R6 ;  /* 0x000000060606722b */ /* 0x000fd00000000006 */
[----:B------:R-:W-:Y:S02]  /*1930*/  DFMA R6, R2, R6, R2 ;  /* 0x000000060206722b */ /* 0x000fe40000000002 */
[----:B----4-:R-:W-:-:S06]  /*1940*/  DADD R10, R28, -R30 ;  /* 0x000000001c0a7229 */ /* 0x010fcc000000081e */
[----:B------:R-:W-:-:S04]  /*1950*/  DFMA R2, -R26, R6, 1 ;  /* 0x3ff000001a02742b */ /* 0x000fc80000000106 */
[----:B------:R-:W-:-:S04]  /*1960*/  FSETP.GEU.AND P1, PT, |R11|, 6.5827683646048100446e-37, PT ;  /* 0x036000000b00780b */ /* 0x000fc80003f2e200 */
        /* <DEDUP_REMOVED lines=13> */
.L_x_24:
[----:B------:R-:W1:Y:S08]  /*1a40*/  LDC.64 R12, c[0x0][0x3e8] ;  /* 0x0000fa00ff0c7b82 */ /* 0x000e700000000a00 */
[----:B------:R-:W2:Y:S08]  /*1a50*/  LDC.64 R8, c[0x0][0x3d8] ;  /* 0x0000f600ff087b82 */ /* 0x000eb00000000a00 */
[----:B------:R-:W3:Y:S01]  /*1a60*/  LDC.64 R14, c[0x0][0x418] ;  /* 0x00010600ff0e7b82 */ /* 0x000ee20000000a00 */
[----:B-1----:R-:W4:Y:S04]  /*1a70*/  LDG.E.64 R12, desc[UR36][R12.64] ;  /* 0x000000240c0c7981 */ /* 0x002f28000c1e1b00 */
[----:B--2---:R1:W2:Y:S03]  /*1a80*/  LDG.E.64 R10, desc[UR36][R8.64] ;  /* 0x00000024080a7981 */ /* 0x0042a6000c1e1b00 */
[----:B------:R-:W0:Y:S01]  /*1a90*/  LDC.64 R6, c[0x0][0x3d0] ;  /* 0x0000f400ff067b82 */ /* 0x000e220000000a00 */
[----:B---3--:R-:W-:-:S06]  /*1aa0*/  IMAD.WIDE R24, R24, 0x8, R14 ;  /* 0x0000000818187825 */ /* 0x008fcc00078e020e */
[----:B------:R-:W5:Y:S01]  /*1ab0*/  LDG.E.64 R24, desc[UR36][R24.64] ;  /* 0x0000002418187981 */ /* 0x000f62000c1e1b00 */
[----:B------:R-:W-:-:S03]  /*1ac0*/  IMAD.MOV.U32 R14, RZ, RZ, 0x1 ;  /* 0x00000001ff0e7424 */ /* 0x000fc600078e00ff */
[----:B0-----:R0:W5:Y:S01]  /*1ad0*/  LDG.E R35, desc[UR36][R6.64] ;  /* 0x0000002406237981 */ /* 0x001162000c1e1900 */
[----:B------:R3:W0:Y:S08]  /*1ae0*/  F2I.F64.CEIL R33, R2 ;  /* 0x0000000200217311 */ /* 0x0006300000309100 */
[----:B----4-:R-:W4:Y:S02]  /*1af0*/  MUFU.RCP64H R15, R13 ;  /* 0x0000000d000f7308 */ /* 0x010f240000001800 */
[----:B----4-:R-:W-:-:S08]  /*1b00*/  DFMA R18, -R12, R14, 1 ;  /* 0x3ff000000c12742b */ /* 0x010fd0000000010e */
[----:B------:R-:W-:-:S08]  /*1b10*/  DFMA R18, R18, R18, R18 ;  /* 0x000000121212722b */ /* 0x000fd00000000012 */
[----:B------:R-:W-:-:S08]  /*1b20*/  DFMA R18, R14, R18, R14 ;  /* 0x000000120e12722b */ /* 0x000fd0000000000e */
[----:B-1----:R-:W-:-:S08]  /*1b30*/  DFMA R8, -R12, R18, 1 ;  /* 0x3ff000000c08742b */ /* 0x002fd00000000112 */
[----:B------:R-:W-:-:S08]  /*1b40*/  DFMA R8, R18, R8, R18 ;  /* 0x000000081208722b */ /* 0x000fd00000000012 */
[----:B--2---:R-:W-:-:S08]  /*1b50*/  DMUL R14, R10, R8 ;  /* 0x000000080a0e7228 */ /* 0x004fd00000000000 */
[----:B------:R-:W-:-:S08]  /*1b60*/  DFMA R18, -R12, R14, R10 ;  /* 0x0000000e0c12722b */ /* 0x000fd0000000010a */
[----:B0-----:R-:W-:Y:S01]  /*1b70*/  DFMA R6, R8, R18, R14 ;  /* 0x000000120806722b */ /* 0x001fe2000000000e */
[----:B------:R-:W-:-:S09]  /*1b80*/  FSETP.GEU.AND P1, PT, |R11|, 6.5827683646048100446e-37, PT ;  /* 0x036000000b00780b */ /* 0x000fd20003f2e200 */
[----:B------:R-:W-:-:S05]  /*1b90*/  FFMA R0, RZ, R13, R7 ;  /* 0x0000000dff007223 */ /* 0x000fca0000000007 */
[----:B------:R-:W-:-:S13]  /*1ba0*/  FSETP.GT.AND P0, PT, |R0|, 1.469367938527859385e-39, PT ;  /* 0x001000000000780b */ /* 0x000fda0003f04200 */
[----:B---3--:R-:W-:Y:S05]  /*1bb0*/  @P0 BRA P1, `(.L_x_25) ;  /* 0x0000000000180947 */ /* 0x008fea0000800000 */
[----:B------:R-:W-:Y:S01]  /*1bc0*/  IMAD.MOV.U32 R6, RZ, RZ, R12 ;  /* 0x000000ffff067224 */ /* 0x000fe200078e000c */
[----:B------:R-:W-:Y:S02]  /*1bd0*/  MOV R9, R13 ;  /* 0x0000000d00097202 */ /* 0x000fe40000000f00 */
[----:B------:R-:W-:-:S07]  /*1be0*/  MOV R0, 0x1c00 ;  /* 0x00001c0000007802 */ /* 0x000fce0000000f00 */
[----:B-----5:R-:W-:Y:S05]  /*1bf0*/  CALL.REL.NOINC `($__internal_0_$__cuda_sm20_div_rn_f64_full) ;  /* 0x0000003800607944 */ /* 0x020fea0003c00000 */
[----:B------:R-:W-:Y:S02]  /*1c00*/  IMAD.MOV.U32 R6, RZ, RZ, R18 ;  /* 0x000000ffff067224 */ /* 0x000fe400078e0012 */
[----:B------:R-:W-:-:S07]  /*1c10*/  IMAD.MOV.U32 R7, RZ, RZ, R19 ;  /* 0x000000ffff077224 */ /* 0x000fce00078e0013 */
.L_x_25:
[----:B-----5:R-:W-:-:S05]  /*1c20*/  IMAD.WIDE R36, R35, 0x8, R4 ;  /* 0x0000000823247825 */ /* 0x020fca00078e0204 */
[----:B------:R0:W5:Y:S01]  /*1c30*/  LD.E.64 R38, desc[UR36][R36.64] ;  /* 0x0000002424267980 */ /* 0x000162000c101b00 */
[----:B------:R-:W-:Y:S01]  /*1c40*/  ISETP.GE.AND P0, PT, R33, 0x1, PT ;  /* 0x000000012100780c */ /* 0x000fe20003f06270 */
[----:B------:R0:W1:Y:S01]  /*1c50*/  F2I.F64.TRUNC R34, R6 ;  /* 0x0000000600227311 */ /* 0x000062000030d100 */
[----:B------:R-:W-:Y:S11]  /*1c60*/  BSSY.RECONVERGENT B0, `(.L_x_26) ;  /* 0x0000048000007945 */ /* 0x000ff60003800200 */
[----:B0-----:R-:W-:Y:S05]  /*1c70*/  @!P0 BRA `(.L_x_27) ;  /* 0x0000000400188947 */ /* 0x001fea0003800000 */
[C---:B------:R-:W-:Y:S01]  /*1c80*/  ISETP.GE.U32.AND P0, PT, R33.reuse, 0x10, PT ;  /* 0x000000102100780c */ /* 0x040fe20003f06070 */
[----:B------:R-:W-:Y:S01]  /*1c90*/  BSSY.RECONVERGENT B1, `(.L_x_28) ;  /* 0x0000020000017945 */ /* 0x000fe20003800200 */
[----:B------:R-:W-:Y:S01]  /*1ca0*/  LOP3.LUT R8, R33, 0xf, RZ, 0xc0, !PT ;  /* 0x0000000f21087812 */ /* 0x000fe200078ec0ff */
[----:B------:R-:W-:-:S03]  /*1cb0*/  IMAD.MOV.U32 R7, RZ, RZ, RZ ;  /* 0x000000ffff077224 */ /* 0x000fc600078e00ff */
[----:B------:R-:W-:-:S07]  /*1cc0*/  ISETP.NE.AND P1, PT, R8, RZ, PT ;  /* 0x000000ff0800720c */ /* 0x000fce0003f25270 */
[----:B------:R-:W-:Y:S06]  /*1cd0*/  @!P0 BRA `(.L_x_29) ;  /* 0x00000000006c8947 */ /* 0x000fec0003800000 */
[----:B------:R-:W-:Y:S02]  /*1ce0*/  IADD3 R6, P0, PT, R24, 0x40, RZ ;  /* 0x0000004018067810 */ /* 0x000fe40007f1e0ff */
[----:B------:R-:W-:-:S03]  /*1cf0*/  LOP3.LUT R7, R33, 0x7ffffff0, RZ, 0xc0, !PT ;  /* 0x7ffffff021077812 */ /* 0x000fc600078ec0ff */
[----:B------:R-:W-:Y:S02]  /*1d00*/  IMAD.X R9, RZ, RZ, R25, P0 ;  /* 0x000000ffff097224 */ /* 0x000fe400000e0619 */
[----:B------:R-:W-:-:S07]  /*1d10*/  IMAD.MOV R0, RZ, RZ, -R7 ;  /* 0x000000ffff007224 */ /* 0x000fce00078e0a07 */
.L_x_30:
[----:B0-----:R-:W-:Y:S01]  /*1d20*/  MOV R2, R6 ;  /* 0x0000000600027202 */ /* 0x001fe20000000f00 */
[----:B------:R-:W-:Y:S02]  /*1d30*/  IMAD.MOV.U32 R3, RZ, RZ, R9 ;  /* 0x000000ffff037224 */ /* 0x000fe400078e0009 */
[----:B------:R-:W-:Y:S01]  /*1d40*/  VIADD R0, R0, 0x10 ;  /* 0x0000001000007836 */ /* 0x000fe20000000000 */
[----:B------:R-:W-:Y:S02]  /*1d50*/  IADD3 R6, P2, PT, R2, 0x80, RZ ;  /* 0x0000008002067810 */ /* 0x000fe40007f5e0ff */
[----:B------:R0:W-:Y:S02]  /*1d60*/  ST.E.64 desc[UR36][R2.64+-0x40], RZ ;  /* 0xffffc0ff02007985 */ /* 0x0001e4000c101b24 */
[----:B------:R-:W-:Y:S01]  /*1d70*/  ISETP.NE.AND P0, PT, R0, RZ, PT ;  /* 0x000000ff0000720c */ /* 0x000fe20003f05270 */
[----:B------:R-:W-:Y:S01]  /*1d80*/  IMAD.X R9, RZ, RZ, R3, P2 ;  /* 0x000000ffff097224 */ /* 0x000fe200010e0603 */
[----:B------:R0:W-:Y:S04]  /*1d90*/  ST.E.64 desc[UR36][R2.64+-0x38], RZ ;  /* 0xffffc8ff02007985 */ /* 0x0001e8000c101b24 */
        /* <DEDUP_REMOVED lines=13> */
[----:B------:R0:W-:Y:S01]  /*1e70*/  ST.E.64 desc[UR36][R2.64+0x38], RZ ;  /* 0x000038ff02007985 */ /* 0x0001e2000c101b24 */
[----:B------:R-:W-:Y:S05]  /*1e80*/  @P0 BRA `(.L_x_30) ;  /* 0xfffffffc00a40947 */ /* 0x000fea000383ffff */
.L_x_29:
[----:B------:R-:W-:Y:S05]  /*1e90*/  BSYNC.RECONVERGENT B1 ;  /* 0x0000000000017941 */ /* 0x000fea0003800200 */
.L_x_28:
[----:B------:R-:W-:Y:S05]  /*1ea0*/  @!P1 BRA `(.L_x_27) ;  /* 0x00000000008c9947 */ /* 0x000fea0003800000 */
[----:B------:R-:W-:Y:S01]  /*1eb0*/  ISETP.GE.U32.AND P0, PT, R8, 0x8, PT ;  /* 0x000000080800780c */ /* 0x000fe20003f06070 */
[----:B------:R-:W-:Y:S01]  /*1ec0*/  BSSY.RECONVERGENT B1, `(.L_x_31) ;  /* 0x000000e000017945 */ /* 0x000fe20003800200 */
[----:B------:R-:W-:-:S04]  /*1ed0*/  LOP3.LUT R0, R33, 0x7, RZ, 0xc0, !PT ;  /* 0x0000000721007812 */ /* 0x000fc800078ec0ff */
[----:B------:R-:W-:-:S07]  /*1ee0*/  ISETP.NE.AND P1, PT, R0, RZ, PT ;  /* 0x000000ff0000720c */ /* 0x000fce0003f25270 */
[----:B------:R-:W-:Y:S06]  /*1ef0*/  @!P0 BRA `(.L_x_32) ;  /* 0x0000000000288947 */ /* 0x000fec0003800000 */
[----:B0-----:R-:W-:-:S04]  /*1f00*/  IMAD.WIDE.U32 R2, R7, 0x8, R24 ;  /* 0x0000000807027825 */ /* 0x001fc800078e0018 */
[----:B------:R-:W-:Y:S01]  /*1f10*/  VIADD R7, R7, 0x8 ;  /* 0x0000000807077836 */ /* 0x000fe20000000000 */
[----:B------:R2:W-:Y:S04]  /*1f20*/  ST.E.64 desc[UR36][R2.64], RZ ;  /* 0x000000ff02007985 */ /* 0x0005e8000c101b24 */
[----:B------:R2:W-:Y:S04]  /*1f30*/  ST.E.64 desc[UR36][R2.64+0x8], RZ ;  /* 0x000008ff02007985 */ /* 0x0005e8000c101b24 */
[----:B------:R2:W-:Y:S04]  /*1f40*/  ST.E.64 desc[UR36][R2.64+0x10], RZ ;  /* 0x000010ff02007985 */ /* 0x0005e8000c101b24 */
[----:B------:R2:W-:Y:S04]  /*1f50*/  ST.E.64 desc[UR36][R2.64+0x18], RZ ;  /* 0x000018ff02007985 */ /* 0x0005e8000c101b24 */
[----:B------:R2:W-:Y:S04]  /*1f60*/  ST.E.64 desc[UR36][R2.64+0x20], RZ ;  /* 0x000020ff02007985 */ /* 0x0005e8000c101b24 */
[----:B------:R2:W-:Y:S04]  /*1f70*/  ST.E.64 desc[UR36][R2.64+0x28], RZ ;  /* 0x000028ff02007985 */ /* 0x0005e8000c101b24 */
[----:B------:R2:W-:Y:S04]  /*1f80*/  ST.E.64 desc[UR36][R2.64+0x30], RZ ;  /* 0x000030ff02007985 */ /* 0x0005e8000c101b24 */
[----:B------:R2:W-:Y:S02]  /*1f90*/  ST.E.64 desc[UR36][R2.64+0x38], RZ ;  /* 0x000038ff02007985 */ /* 0x0005e4000c101b24 */
.L_x_32:
[----:B------:R-:W-:Y:S05]  /*1fa0*/  BSYNC.RECONVERGENT B1 ;  /* 0x0000000000017941 */ /* 0x000fea0003800200 */
.L_x_31:
[----:B------:R-:W-:Y:S05]  /*1fb0*/  @!P1 BRA `(.L_x_27) ;  /* 0x0000000000489947 */ /* 0x000fea0003800000 */
[----:B------:R-:W-:Y:S02]  /*1fc0*/  ISETP.GE.U32.AND P0, PT, R0, 0x4, PT ;  /* 0x000000040000780c */ /* 0x000fe40003f06070 */
[----:B------:R-:W-:-:S04]  /*1fd0*/  LOP3.LUT R0, R33, 0x3, RZ, 0xc0, !PT ;  /* 0x0000000321007812 */ /* 0x000fc800078ec0ff */
[----:B------:R-:W-:-:S07]  /*1fe0*/  ISETP.NE.AND P1, PT, R0, RZ, PT ;  /* 0x000000ff0000720c */ /* 0x000fce0003f25270 */
[----:B0-2---:R-:W-:-:S04]  /*1ff0*/  @P0 IMAD.WIDE.U32 R2, R7, 0x8, R24 ;  /* 0x0000000807020825 */ /* 0x005fc800078e0018 */
[----:B------:R-:W-:Y:S01]  /*2000*/  @P0 VIADD R7, R7, 0x4 ;  /* 0x0000000407070836 */ /* 0x000fe20000000000 */
[----:B------:R3:W-:Y:S04]  /*2010*/  @P0 ST.E.64 desc[UR36][R2.64], RZ ;  /* 0x000000ff02000985 */ /* 0x0007e8000c101b24 */
[----:B------:R3:W-:Y:S04]  /*2020*/  @P0 ST.E.64 desc[UR36][R2.64+0x8], RZ ;  /* 0x000008ff02000985 */ /* 0x0007e8000c101b24 */
[----:B------:R3:W-:Y:S04]  /*2030*/  @P0 ST.E.64 desc[UR36][R2.64+0x10], RZ ;  /* 0x000010ff02000985 */ /* 0x0007e8000c101b24 */
[----:B------:R3:W-:Y:S01]  /*2040*/  @P0 ST.E.64 desc[UR36][R2.64+0x18], RZ ;  /* 0x000018ff02000985 */ /* 0x0007e2000c101b24 */
[----:B------:R-:W-:Y:S05]  /*2050*/  @!P1 BRA `(.L_x_27) ;  /* 0x0000000000209947 */ /* 0x000fea0003800000 */
[----:B---3--:R-:W-:Y:S01]  /*2060*/  IMAD.WIDE.U32 R2, R7, 0x8, R24 ;  /* 0x0000000807027825 */ /* 0x008fe200078e0018 */
[----:B------:R-:W-:-:S07]  /*2070*/  IADD3 R0, PT, PT, -R0, RZ, RZ ;  /* 0x000000ff00007210 */ /* 0x000fce0007ffe1ff */
.L_x_33:
[----:B------:R-:W-:Y:S01]  /*2080*/  VIADD R0, R0, 0x1 ;  /* 0x0000000100007836 */ /* 0x000fe20000000000 */
[----:B------:R0:W-:Y:S04]  /*2090*/  ST.E.64 desc[UR36][R2.64], RZ ;  /* 0x000000ff02007985 */ /* 0x0001e8000c101b24 */
[----:B------:R-:W-:Y:S02]  /*20a0*/  ISETP.NE.AND P0, PT, R0, RZ, PT ;  /* 0x000000ff0000720c */ /* 0x000fe40003f05270 */
[----:B0-----:R-:W-:-:S05]  /*20b0*/  IADD3 R2, P1, PT, R2, 0x8, RZ ;  /* 0x0000000802027810 */ /* 0x001fca0007f3e0ff */
[----:B------:R-:W-:-:S06]  /*20c0*/  IMAD.X R3, RZ, RZ, R3, P1 ;  /* 0x000000ffff037224 */ /* 0x000fcc00008e0603 */
[----:B------:R-:W-:Y:S05]  /*20d0*/  @P0 BRA `(.L_x_33) ;  /* 0xfffffffc00e80947 */ /* 0x000fea000383ffff */
.L_x_27:
[----:B------:R-:W-:Y:S05]  /*20e0*/  BSYNC.RECONVERGENT B0 ;  /* 0x0000000000007941 */ /* 0x000fea0003800200 */
.L_x_26:
[----:B-1----:R-:W-:Y:S01]  /*20f0*/  ISETP.GE.AND P0, PT, R34, 0x1, PT ;  /* 0x000000012200780c */ /* 0x002fe20003f06270 */
[----:B------:R-:W-:Y:S01]  /*2100*/  BSSY.RECONVERGENT B1, `(.L_x_34) ;  /* 0x000018b000017945 */ /* 0x000fe20003800200 */
[----:B------:R-:W-:Y:S02]  /*2110*/  IMAD.MOV.U32 R42, RZ, RZ, 0x0 ;  /* 0x00000000ff2a7424 */ /* 0x000fe400078e00ff */
[----:B------:R-:W-:-:S09]  /*2120*/  IMAD.MOV.U32 R43, RZ, RZ, 0x3cb00000 ;  /* 0x3cb00000ff2b7424 */ /* 0x000fd200078e00ff */
[----:B------:R-:W-:Y:S05]  /*2130*/  @!P0 BRA `(.L_x_35) ;  /* 0x00000018001c8947 */ /* 0x000fea0003800000 */
[----:B------:R-:W-:Y:S01]  /*2140*/  ISETP.NE.AND P1, PT, R34, 0x1, PT ;  /* 0x000000012200780c */ /* 0x000fe20003f25270 */
[----:B------:R-:W-:Y:S01]  /*2150*/  BSSY.RECONVERGENT B2, `(.L_x_36) ;  /* 0x000010a000027945 */ /* 0x000fe20003800200 */
[----:B------:R-:W-:Y:S01]  /*2160*/  PLOP3.LUT P0, PT, PT, PT, PT, 0x8, 0x80 ;  /* 0x000000000080781c */ /* 0x000fe20003f0e170 */
[----:B------:R-:W-:-:S10]  /*2170*/  IMAD.MOV.U32 R40, RZ, RZ, RZ ;  /* 0x000000ffff287224 */ /* 0x000fd400078e00ff */
[----:B------:R-:W-:Y:S05]  /*2180*/  @!P1 BRA `(.L_x_37) ;  /* 0x0000001000189947 */ /* 0x000fea0003800000 */
[----:B------:R-:W-:Y:S01]  /*2190*/  LOP3.LUT R41, R34, 0x7ffffffe, RZ, 0xc0, !PT ;  /* 0x7ffffffe22297812 */ /* 0x000fe200078ec0ff */
[----:B------:R-:W-:Y:S01]  /*21a0*/  HFMA2 R40, -RZ, RZ, 0, 0 ;  /* 0x00000000ff287431 */ /* 0x000fe200000001ff */
[----:B------:R-:W-:Y:S01]  /*21b0*/  BSSY.RECONVERGENT B3, `(.L_x_38) ;  /* 0x0000102000037945 */ /* 0x000fe20003800200 */
[----:B------:R-:W-:Y:S02]  /*21c0*/  PRMT R44, RZ, 0x7610, R44 ;  /* 0x00007610ff2c7816 */ /* 0x000fe4000000002c */
[----:B------:R-:W-:-:S07]  /*21d0*/  IMAD.MOV R41, RZ, RZ, -R41 ;  /* 0x000000ffff297224 */ /* 0x000fce00078e0a29 */
.L_x_55:
[----:B------:R-:W1:Y:S01]  /*21e0*/  LDC.64 R48, c[0x0][0x3e8] ;  /* 0x0000fa00ff307b82 */ /* 0x000e620000000a00 */
[----:B0-23--:R-:W2:Y:S04]  /*21f0*/  LD.E.64 R2, desc[UR36][R16.64] ;  /* 0x0000002410027980 */ /* 0x00dea8000c101b00 */
[----:B------:R-:W3:Y:S04]  /*2200*/  LD.E.64 R46, desc[UR36][R4.64+0x8] ;  /* 0x00000824042e7980 */ /* 0x000ee8000c101b00 */
[----:B------:R-:W3:Y:S04]  /*2210*/  LD.E.64 R8, desc[UR36][R4.64+0x10] ;  /* 0x0000102404087980 */ /* 0x000ee8000c101b00 */
[----:B------:R-:W4:Y:S04]  /*2220*/  LD.E.64 R10, desc[UR36][R4.64] ;  /* 0x00000024040a7980 */ /* 0x000f28000c101b00 */
[----:B-1----:R-:W2:Y:S01]  /*2230*/  LDG.E.64 R48, desc[UR36][R48.64] ;  /* 0x0000002430307981 */ /* 0x002ea2000c1e1b00 */
[----:B---3--:R-:W-:-:S02]  /*2240*/  DADD R42, -R46, -R8 ;  /* 0x000000002e2a7229 */ /* 0x008fc40000000908 */
[----:B--2---:R-:W-:-:S08]  /*2250*/  DFMA R6, R48, 0.5, R2 ;  /* 0x3fe000003006782b */ /* 0x004fd00000000002 */
        /* <DEDUP_REMOVED lines=13> */
[----:B------:R-:W0:Y:S01]  /*2330*/  LD.E.64 R6, desc[UR36][R16.64+0x10] ;  /* 0x0000102410067980 */ /* 0x000e22000c101b00 */
[----:B------:R-:W-:Y:S01]  /*2340*/  DFMA R48, R48, 0.5, -R2 ;  /* 0x3fe000003030782b */ /* 0x000fe20000000802 */
[----:B------:R-:W-:-:S02]  /*2350*/  IMAD.MOV.U32 R2, RZ, RZ, 0x1 ;  /* 0x00000001ff027424 */ /* 0x000fc400078e00ff */
[----:B------:R-:W-:Y:S01]  /*2360*/  VIADD R41, R41, 0x2 ;  /* 0x0000000229297836 */ /* 0x000fe20000000000 */
[----:B------:R-:W-:Y:S04]  /*2370*/  BSSY.RECONVERGENT B4, `(.L_x_39) ;  /* 0x0000018000047945 */ /* 0x000fe80003800200 */
[----:B------:R-:W-:Y:S01]  /*2380*/  ISETP.NE.AND P1, PT, R41, RZ, PT ;  /* 0x000000ff2900720c */ /* 0x000fe20003f25270 */
[----:B--2---:R-:W-:-:S08]  /*2390*/  DADD R8, R42, -R8 ;  /* 0x000000002a087229 */ /* 0x004fd00000000808 */
[----:B------:R-:W-:-:S06]  /*23a0*/  DFMA R12, -R48, R8, 1 ;  /* 0x3ff00000300c742b */ /* 0x000fcc0000000108 */
[----:B------:R-:W1:Y:S02]  /*23b0*/  MUFU.RCP64H R3, R13 ;  /* 0x0000000d00037308 */ /* 0x000e640000001800 */
[----:B-1----:R-:W-:-:S08]  /*23c0*/  DFMA R8, -R12, R2, 1 ;  /* 0x3ff000000c08742b */ /* 0x002fd00000000102 */
[----:B------:R-:W-:-:S08]  /*23d0*/  DFMA R8, R8, R8, R8 ;  /* 0x000000080808722b */ /* 0x000fd00000000008 */
[----:B------:R-:W-:-:S08]  /*23e0*/  DFMA R8, R2, R8, R2 ;  /* 0x000000080208722b */ /* 0x000fd00000000002 */
[----:B------:R-:W-:Y:S02]  /*23f0*/  DFMA R2, -R12, R8, 1 ;  /* 0x3ff000000c02742b */ /* 0x000fe40000000108 */
[----:B0-----:R-:W-:-:S06]  /*2400*/  DFMA R10, R48, R6, R10 ;  /* 0x00000006300a722b */ /* 0x001fcc000000000a */
[----:B------:R-:W-:-:S08]  /*2410*/  DFMA R2, R8, R2, R8 ;  /* 0x000000020802722b */ /* 0x000fd00000000008 */
[----:B------:R-:W-:-:S08]  /*2420*/  DMUL R6, R10, R2 ;  /* 0x000000020a067228 */ /* 0x000fd00000000000 */
[----:B------:R-:W-:-:S08]  /*2430*/  DFMA R8, -R12, R6, R10 ;  /* 0x000000060c08722b */ /* 0x000fd0000000010a */
[----:B------:R-:W-:Y:S01]  /*2440*/  DFMA R2, R2, R8, R6 ;  /* 0x000000080202722b */ /* 0x000fe20000000006 */
[----:B------:R-:W-:-:S09]  /*2450*/  FSETP.GEU.AND P2, PT, |R11|, 6.5827683646048100446e-37, PT ;  /* 0x036000000b00780b */ /* 0x000fd20003f4e200 */
[----:B------:R-:W-:-:S05]  /*2460*/  FFMA R0, RZ, R13, R3 ;  /* 0x0000000dff007223 */ /* 0x000fca0000000003 */
[----:B------:R-:W-:-:S13]  /*2470*/  FSETP.GT.AND P0, PT, |R0|, 1.469367938527859385e-39, PT ;  /* 0x001000000000780b */ /* 0x000fda0003f04200 */
[----:B------:R-:W-:Y:S05]  /*2480*/  @P0 BRA P2, `(.L_x_40) ;  /* 0x0000000000180947 */ /* 0x000fea0001000000 */
[----:B------:R-:W-:Y:S01]  /*2490*/  IMAD.MOV.U32 R6, RZ, RZ, R12 ;  /* 0x000000ffff067224 */ /* 0x000fe200078e000c */
[----:B------:R-:W-:Y:S01]  /*24a0*/  MOV R0, 0x24d0 ;  /* 0x000024d000007802 */ /* 0x000fe20000000f00 */
[----:B------:R-:W-:-:S07]  /*24b0*/  IMAD.MOV.U32 R9, RZ, RZ, R13 ;  /* 0x000000ffff097224 */ /* 0x000fce00078e000d */
[----:B-----5:R-:W-:Y:S05]  /*24c0*/  CALL.REL.NOINC `($__internal_0_$__cuda_sm20_div_rn_f64_full) ;  /* 0x00000030002c7944 */ /* 0x020fea0003c00000 */
[----:B------:R-:W-:Y:S01]  /*24d0*/  MOV R2, R18 ;  /* 0x0000001200027202 */ /* 0x000fe20000000f00 */
[----:B------:R-:W-:-:S07]  /*24e0*/  IMAD.MOV.U32 R3, RZ, RZ, R19 ;  /* 0x000000ffff037224 */ /* 0x000fce00078e0013 */
.L_x_40:
[----:B------:R-:W-:Y:S05]  /*24f0*/  BSYNC.RECONVERGENT B4 ;  /* 0x0000000000047941 */ /* 0x000fea0003800200 */
.L_x_39:
[----:B------:R0:W-:Y:S04]  /*2500*/  ST.E.64 desc[UR36][R4.64+0x10], R2 ;  /* 0x0000100204007985 */ /* 0x0001e8000c101b24 */
[----:B------:R-:W2:Y:S01]  /*2510*/  LD.E.64 R6, desc[UR36][R16.64+0x8] ;  /* 0x0000082410067980 */ /* 0x000ea2000c101b00 */
[C---:B------:R-:W-:Y:S01]  /*2520*/  DFMA R46, R48.reuse, R42, R46 ;  /* 0x0000002a302e722b */ /* 0x040fe2000000002e */
[----:B------:R-:W-:Y:S09]  /*2530*/  BSSY.RECONVERGENT B4, `(.L_x_41) ;  /* 0x0000018000047945 */ /* 0x000ff20003800200 */
[----:B------:R-:W-:Y:S01]  /*2540*/  FSETP.GEU.AND P2, PT, |R47|, 6.5827683646048100446e-37, PT ;  /* 0x036000002f00780b */ /* 0x000fe20003f4e200 */
[----:B--2---:R-:W-:Y:S01]  /*2550*/  DFMA R12, -R48, R6, 1 ;  /* 0x3ff00000300c742b */ /* 0x004fe20000000106 */
[----:B------:R-:W-:-:S05]  /*2560*/  IMAD.MOV.U32 R6, RZ, RZ, 0x1 ;  /* 0x00000001ff067424 */ /* 0x000fca00078e00ff */
[----:B------:R-:W1:Y:S02]  /*2570*/  MUFU.RCP64H R7, R13 ;  /* 0x0000000d00077308 */ /* 0x000e640000001800 */
        /* <DEDUP_REMOVED lines=10> */
[----:B0-----:R-:W-:Y:S05]  /*2620*/  @P0 BRA P2, `(.L_x_42) ;  /* 0x0000000000200947 */ /* 0x001fea0001000000 */
[----:B------:R-:W-:Y:S01]  /*2630*/  IMAD.MOV.U32 R10, RZ, RZ, R46 ;  /* 0x000000ffff0a7224 */ /* 0x000fe200078e002e */
[----:B------:R-:W-:Y:S01]  /*2640*/  MOV R9, R13 ;  /* 0x0000000d00097202 */ /* 0x000fe20000000f00 */
[----:B------:R-:W-:Y:S01]  /*2650*/  IMAD.MOV.U32 R11, RZ, RZ, R47 ;  /* 0x000000ffff0b7224 */ /* 0x000fe200078e002f */
[----:B------:R-:W-:Y:S01]  /*2660*/  MOV R0, 0x2690 ;  /* 0x0000269000007802 */ /* 0x000fe20000000f00 */
[----:B------:R-:W-:-:S07]  /*2670*/  IMAD.MOV.U32 R6, RZ, RZ, R12 ;  /* 0x000000ffff067224 */ /* 0x000fce00078e000c */
[----:B-----5:R-:W-:Y:S05]  /*2680*/  CALL.REL.NOINC `($__internal_0_$__cuda_sm20_div_rn_f64_full) ;  /* 0x0000002c00bc7944 */ /* 0x020fea0003c00000 */
[----:B------:R-:W-:Y:S02]  /*2690*/  IMAD.MOV.U32 R6, RZ, RZ, R18 ;  /* 0x000000ffff067224 */ /* 0x000fe400078e0012 */
[----:B------:R-:W-:-:S07]  /*26a0*/  IMAD.MOV.U32 R7, RZ, RZ, R19 ;  /* 0x000000ffff077224 */ /* 0x000fce00078e0013 */
.L_x_42:
[----:B------:R-:W-:Y:S05]  /*26b0*/  BSYNC.RECONVERGENT B4 ;  /* 0x0000000000047941 */ /* 0x000fea0003800200 */
.L_x_41:
[----:B------:R-:W-:Y:S01]  /*26c0*/  DADD R8, -R2, -R6 ;  /* 0x0000000002087229 */ /* 0x000fe20000000906 */
[----:B------:R0:W-:Y:S07]  /*26d0*/  ST.E.64 desc[UR36][R4.64+0x8], R6 ;  /* 0x0000080604007985 */ /* 0x0001ee000c101b24 */
[----:B------:R-:W-:-:S07]  /*26e0*/  DFMA R8, R48, R8, R42 ;  /* 0x000000083008722b */ /* 0x000fce000000002a */
[----:B------:R0:W-:Y:S04]  /*26f0*/  ST.E.64 desc[UR36][R4.64], R8 ;  /* 0x0000000804007985 */ /* 0x0001e8000c101b24 */
[----:B------:R-:W2:Y:S01]  /*2700*/  LD.E.64 R42, desc[UR36][R36.64] ;  /* 0x00000024242a7980 */ /* 0x000ea2000c101b00 */
[----:B------:R-:W-:Y:S01]  /*2710*/  BSSY.RECONVERGENT B4, `(.L_x_43) ;  /* 0x000002f000047945 */ /* 0x000fe20003800200 */
[----:B------:R-:W-:Y:S02]  /*2720*/  IMAD.MOV.U32 R45, RZ, RZ, 0x1 ;  /* 0x00000001ff2d7424 */ /* 0x000fe400078e00ff */
[----:B------:R-:W-:Y:S02]  /*2730*/  IMAD.MOV.U32 R46, RZ, RZ, R6 ;  /* 0x000000ffff2e7224 */ /* 0x000fe400078e0006 */
[----:B------:R-:W-:Y:S01]  /*2740*/  IMAD.MOV.U32 R47, RZ, RZ, R7 ;  /* 0x000000ffff2f7224 */ /* 0x000fe200078e0007 */
[----:B--2--5:R-:W-:-:S14]  /*2750*/  DSETP.GT.AND P0, PT, R42, R38, PT ;  /* 0x000000262a00722a */ /* 0x024fdc0003f04000 */
[----:B0-----:R-:W-:Y:S05]  /*2760*/  @P0 BRA `(.L_x_44) ;  /* 0x0000000000a40947 */ /* 0x001fea0003800000 */
[C---:B------:R-:W-:Y:S02]  /*2770*/  LOP3.LUT P0, RZ, R44.reuse, 0xff, RZ, 0xc0, !PT ;  /* 0x000000ff2cff7812 */ /* 0x040fe4000780c0ff */
[----:B------:R-:W-:-:S11]  /*2780*/  PRMT R45, R44, 0x7610, R45 ;  /* 0x000076102c2d7816 */ /* 0x000fd6000000002d */
[----:B------:R-:W-:-:S14]  /*2790*/  DSETP.GEU.OR P0, PT, R42, R38, !P0 ;  /* 0x000000262a00722a */ /* 0x000fdc000470e400 */
[----:B------:R-:W-:Y:S05]  /*27a0*/  @P0 BRA `(.L_x_44) ;  /* 0x0000000000940947 */ /* 0x000fea0003800000 */
[----:B------:R-:W-:Y:S01]  /*27b0*/  DSETP.GEU.AND P0, PT, R38, R28, PT ;  /* 0x0000001c2600722a */ /* 0x000fe20003f0e000 */
[----:B------:R-:W-:-:S05]  /*27c0*/  PRMT R45, RZ, 0x7610, R45 ;  /* 0x00007610ff2d7816 */ /* 0x000fca000000002d */
[----:B------:R-:W-:-:S14]  /*27d0*/  DSETP.LTU.OR P0, PT, R38, R30, P0 ;  /* 0x0000001e2600722a */ /* 0x000fdc0000709400 */
[----:B------:R-:W-:Y:S05]  /*27e0*/  @P0 BRA `(.L_x_44) ;  /* 0x0000000000840947 */ /* 0x000fea0003800000 */
[----:B------:R-:W0:Y:S01]  /*27f0*/  MUFU.RCP64H R3, R27 ;  /* 0x0000001b00037308 */ /* 0x000e220000001800 */
[----:B------:R-:W-:Y:S01]  /*2800*/  MOV R2, 0x1 ;  /* 0x0000000100027802 */ /* 0x000fe20000000f00 */
[----:B------:R-:W-:Y:S01]  /*2810*/  DADD R10, -R30, R38 ;  /* 0x000000001e0a7229 */ /* 0x000fe20000000126 */
[----:B------:R-:W-:Y:S09]  /*2820*/  BSSY.RECONVERGENT B5, `(.L_x_45) ;  /* 0x0000013000057945 */ /* 0x000ff20003800200 */
[----:B------:R-:W-:Y:S01]  /*2830*/  FSETP.GEU.AND P2, PT, |R11|, 6.5827683646048100446e-37, PT ;  /* 0x036000000b00780b */ /* 0x000fe20003f4e200 */
[----:B0-----:R-:W-:-:S08]  /*2840*/  DFMA R6, -R26, R2, 1 ;  /* 0x3ff000001a06742b */ /* 0x001fd00000000102 */
        /* <DEDUP_REMOVED lines=11> */
[----:B------:R-:W-:Y:S01]  /*2900*/  MOV R0, 0x2930 ;  /* 0x0000293000007802 */ /* 0x000fe20000000f00 */
[----:B------:R-:W-:-:S07]  /*2910*/  IMAD.MOV.U32 R9, RZ, RZ, R27 ;  /* 0x000000ffff097224 */ /* 0x000fce00078e001b */
[----:B------:R-:W-:Y:S05]  /*2920*/  CALL.REL.NOINC `($__internal_0_$__cuda_sm20_div_rn_f64_full) ;  /* 0x0000002c00147944 */ /* 0x000fea0003c00000 */
[----:B------:R-:W-:Y:S02]  /*2930*/  IMAD.MOV.U32 R2, RZ, RZ, R18 ;  /* 0x000000ffff027224 */ /* 0x000fe400078e0012 */
[----:B------:R-:W-:-:S07]  /*2940*/  IMAD.MOV.U32 R3, RZ, RZ, R19 ;  /* 0x000000ffff037224 */ /* 0x000fce00078e0013 */
.L_x_46:
[----:B------:R-:W-:Y:S05]  /*2950*/  BSYNC.RECONVERGENT B5 ;  /* 0x0000000000057941 */ /* 0x000fea0003800200 */
.L_x_45:
[----:B------:R-:W0:Y:S02]  /*2960*/  F2I.F64.TRUNC R7, R2 ;  /* 0x0000000200077311 */ /* 0x000e24000030d100 */
[----:B0-----:R-:W-:-:S05]  /*2970*/  IMAD.WIDE R6, R7, 0x8, R24 ;  /* 0x0000000807067825 */ /* 0x001fca00078e0218 */
[----:B------:R-:W2:Y:S02]  /*2980*/  LD.E.64 R8, desc[UR36][R6.64] ;  /* 0x0000002406087980 */ /* 0x000ea4000c101b00 */
[----:B--2---:R-:W-:-:S07]  /*2990*/  DADD R10, R8, 1 ;  /* 0x3ff00000080a7429 */ /* 0x004fce0000000000 */
[----:B------:R0:W-:Y:S04]  /*29a0*/  ST.E.64 desc[UR36][R6.64], R10 ;  /* 0x0000000a06007985 */ /* 0x0001e8000c101b24 */
[----:B------:R0:W5:Y:S04]  /*29b0*/  LD.E.64 R42, desc[UR36][R36.64] ;  /* 0x00000024242a7980 */ /* 0x000168000c101b00 */
[----:B------:R0:W5:Y:S04]  /*29c0*/  LD.E.64 R46, desc[UR36][R4.64+0x8] ;  /* 0x00000824042e7980 */ /* 0x000168000c101b00 */
[----:B------:R0:W5:Y:S04]  /*29d0*/  LD.E.64 R2, desc[UR36][R4.64+0x10] ;  /* 0x0000102404027980 */ /* 0x000168000c101b00 */
[----:B------:R0:W5:Y:S01]  /*29e0*/  LD.E.64 R8, desc[UR36][R4.64] ;  /* 0x0000002404087980 */ /* 0x000162000c101b00 */
[----:B------:R-:W-:-:S07]  /*29f0*/  VIADD R40, R40, 0x1 ;  /* 0x0000000128287836 */ /* 0x000fce0000000000 */
.L_x_44:
[----:B------:R-:W-:Y:S05]  /*2a00*/  BSYNC.RECONVERGENT B4 ;  /* 0x0000000000047941 */ /* 0x000fea0003800200 */
.L_x_43:
[----:B------:R-:W1:Y:S01]  /*2a10*/  LDC.64 R48, c[0x0][0x3e8] ;  /* 0x0000fa00ff307b82 */ /* 0x000e620000000a00 */
[----:B0-----:R-:W2:Y:S04]  /*2a20*/  LD.E.64 R6, desc[UR36][R16.64] ;  /* 0x0000002410067980 */ /* 0x001ea8000c101b00 */
[----:B-1----:R-:W2:Y:S01]  /*2a30*/  LDG.E.64 R48, desc[UR36][R48.64] ;  /* 0x0000002430307981 */ /* 0x002ea2000c1e1b00 */
[----:B-----5:R-:W-:Y:S02]  /*2a40*/  DADD R38, -R46, -R2 ;  /* 0x000000002e267229 */ /* 0x020fe40000000902 */
[----:B--2---:R-:W-:-:S08]  /*2a50*/  DFMA R10, R48, 0.5, R6 ;  /* 0x3fe00000300a782b */ /* 0x004fd00000000006 */
        /* <DEDUP_REMOVED lines=16> */
[----:B------:R-:W-:Y:S01]  /*2b60*/  MOV R6, 0x1 ;  /* 0x0000000100067802 */ /* 0x000fe20000000f00 */
[----:B--2---:R-:W-:-:S05]  /*2b70*/  DADD R10, R38, -R10 ;  /* 0x00000000260a7229 */ /* 0x004fca000000080a */
[----:B---3--:R-:W-:-:S03]  /*2b80*/  DFMA R12, R48, R2, R8 ;  /* 0x00000002300c722b */ /* 0x008fc60000000008 */
        /* <DEDUP_REMOVED lines=9> */
[----:B0-----:R-:W-:-:S08]  /*2c20*/  DFMA R8, -R14, R2, R12 ;  /* 0x000000020e08722b */ /* 0x001fd0000000010c */
        /* <DEDUP_REMOVED lines=9> */
[----:B------:R-:W-:Y:S05]  /*2cc0*/  CALL.REL.NOINC `($__internal_0_$__cuda_sm20_div_rn_f64_full) ;  /* 0x00000028002c7944 */ /* 0x000fea0003c00000 */
[----:B------:R-:W-:Y:S01]  /*2cd0*/  IMAD.MOV.U32 R2, RZ, RZ, R18 ;  /* 0x000000ffff027224 */ /* 0x000fe200078e0012 */
[----:B------:R-:W-:-:S07]  /*2ce0*/  MOV R3, R19 ;  /* 0x0000001300037202 */ /* 0x000fce0000000f00 */
.L_x_48:
[----:B------:R-:W-:Y:S05]  /*2cf0*/  BSYNC.RECONVERGENT B4 ;  /* 0x0000000000047941 */ /* 0x000fea0003800200 */
.L_x_47:
        /* <DEDUP_REMOVED lines=20> */
[----:B------:R-:W-:Y:S01]  /*2e40*/  MOV R0, 0x2e90 ;  /* 0x00002e9000007802 */ /* 0x000fe20000000f00 */
[----:B------:R-:W-:Y:S02]  /*2e50*/  IMAD.MOV.U32 R11, RZ, RZ, R47 ;  /* 0x000000ffff0b7224 */ /* 0x000fe400078e002f */
[----:B------:R-:W-:Y:S02]  /*2e60*/  IMAD.MOV.U32 R6, RZ, RZ, R12 ;  /* 0x000000ffff067224 */ /* 0x000fe400078e000c */
[----:B------:R-:W-:-:S07]  /*2e70*/  IMAD.MOV.U32 R9, RZ, RZ, R13 ;  /* 0x000000ffff097224 */ /* 0x000fce00078e000d */
[----:B------:R-:W-:Y:S05]  /*2e80*/  CALL.REL.NOINC `($__internal_0_$__cuda_sm20_div_rn_f64_full) ;  /* 0x0000002400bc7944 */ /* 0x000fea0003c00000 */
[----:B------:R-:W-:Y:S01]  /*2e90*/  MOV R6, R18 ;  /* 0x0000001200067202 */ /* 0x000fe20000000f00 */
[----:B------:R-:W-:-:S07]  /*2ea0*/  IMAD.MOV.U32 R7, RZ, RZ, R19 ;  /* 0x000000ffff077224 */ /* 0x000fce00078e0013 */
.L_x_50:
[----:B------:R-:W-:Y:S05]  /*2eb0*/  BSYNC.RECONVERGENT B4 ;  /* 0x0000000000047941 */ /* 0x000fea0003800200 */
.L_x_49:
[----:B------:R-:W-:Y:S01]  /*2ec0*/  DADD R2, -R6, -R2 ;  /* 0x0000000006027229 */ /* 0x000fe20000000902 */
[----:B------:R0:W-:Y:S07]  /*2ed0*/  ST.E.64 desc[UR36][R4.64+0x8], R6 ;  /* 0x0000080604007985 */ /* 0x0001ee000c101b24 */
[----:B------:R-:W-:-:S07]  /*2ee0*/  DFMA R2, R48, R2, R38 ;  /* 0x000000023002722b */ /* 0x000fce0000000026 */
[----:B------:R0:W-:Y:S04]  /*2ef0*/  ST.E.64 desc[UR36][R4.64], R2 ;  /* 0x0000000204007985 */ /* 0x0001e8000c101b24 */
[----:B------:R-:W2:Y:S01]  /*2f00*/  LD.E.64 R38, desc[UR36][R36.64] ;  /* 0x0000002424267980 */ /* 0x000ea2000c101b00 */
[----:B------:R-:W-:Y:S01]  /*2f10*/  BSSY.RECONVERGENT B4, `(.L_x_51) ;  /* 0x000002a000047945 */ /* 0x000fe20003800200 */
[----:B------:R-:W-:Y:S01]  /*2f20*/  IMAD.MOV.U32 R44, RZ, RZ, 0x1 ;  /* 0x00000001ff2c7424 */ /* 0x000fe200078e00ff */
[----:B--2---:R-:W-:-:S14]  /*2f30*/  DSETP.GT.AND P0, PT, R38, R42, PT ;  /* 0x0000002a2600722a */ /* 0x004fdc0003f04000 */
        /* <DEDUP_REMOVED lines=10> */
[----:B------:R-:W-:Y:S01]  /*2fe0*/  IMAD.MOV.U32 R2, RZ, RZ, 0x1 ;  /* 0x00000001ff027424 */ /* 0x000fe200078e00ff */
        /* <DEDUP_REMOVED lines=18> */
[----:B------:R-:W-:Y:S01]  /*3110*/  MOV R2, R18 ;  /* 0x0000001200027202 */ /* 0x000fe20000000f00 */
[----:B------:R-:W-:-:S07]  /*3120*/  IMAD.MOV.U32 R3, RZ, RZ, R19 ;  /* 0x000000ffff037224 */ /* 0x000fce00078e0013 */
.L_x_54:
[----:B------:R-:W-:Y:S05]  /*3130*/  BSYNC.RECONVERGENT B5 ;  /* 0x0000000000057941 */ /* 0x000fea0003800200 */
.L_x_53:
[----:B------:R-:W0:Y:S02]  /*3140*/  F2I.F64.TRUNC R7, R2 ;  /* 0x0000000200077311 */ /* 0x000e24000030d100 */
[----:B0-----:R-:W-:-:S05]  /*3150*/  IMAD.WIDE R6, R7, 0x8, R24 ;  /* 0x0000000807067825 */ /* 0x001fca00078e0218 */
[----:B------:R-:W2:Y:S02]  /*3160*/  LD.E.64 R8, desc[UR36][R6.64] ;  /* 0x0000002406087980 */ /* 0x000ea4000c101b00 */
[----:B--2---:R-:W-:-:S07]  /*3170*/  DADD R8, R8, 1 ;  /* 0x3ff0000008087429 */ /* 0x004fce0000000000 */
[----:B------:R0:W-:Y:S04]  /*3180*/  ST.E.64 desc[UR36][R6.64], R8 ;  /* 0x0000000806007985 */ /* 0x0001e8000c101b24 */
[----:B------:R0:W5:Y:S01]  /*3190*/  LD.E.64 R38, desc[UR36][R36.64] ;  /* 0x0000002424267980 */ /* 0x000162000c101b00 */
[----:B------:R-:W-:-:S07]  /*31a0*/  VIADD R40, R40, 0x1 ;  /* 0x0000000128287836 */ /* 0x000fce0000000000 */
.L_x_52:
[----:B------:R-:W-:Y:S05]  /*31b0*/  BSYNC.RECONVERGENT B4 ;  /* 0x0000000000047941 */ /* 0x000fea0003800200 */
.L_x_51:
[----:B------:R-:W-:Y:S05]  /*31c0*/  @P1 BRA `(.L_x_55) ;  /* 0xfffffff000041947 */ /* 0x000fea000383ffff */
[----:B------:R-:W-:Y:S05]  /*31d0*/  BSYNC.RECONVERGENT B3 ;  /* 0x0000000000037941 */ /* 0x000fea0003800200 */
.L_x_38:
[----:B------:R-:W-:-:S13]  /*31e0*/  LOP3.LUT P0, RZ, R44, 0xff, RZ, 0xc0, !PT ;  /* 0x000000ff2cff7812 */ /* 0x000fda000780c0ff */
.L_x_37:
[----:B------:R-:W-:Y:S05]  /*31f0*/  BSYNC.RECONVERGENT B2 ;  /* 0x0000000000027941 */ /* 0x000fea0003800200 */
.L_x_36:
[----:B------:R-:W-:Y:S01]  /*3200*/  LOP3.LUT R34, R34, 0x1, RZ, 0xc0, !PT ;  /* 0x0000000122227812 */ /* 0x000fe200078ec0ff */
[----:B------:R-:W-:Y:S03]  /*3210*/  BSSY.RECONVERGENT B2, `(.L_x_56) ;  /* 0x0000077000027945 */ /* 0x000fe60003800200 */
[----:B------:R-:W-:-:S13]  /*3220*/  ISETP.NE.U32.AND P1, PT, R34, 0x1, PT ;  /* 0x000000012200780c */ /* 0x000fda0003f25070 */
[----:B------:R-:W-:Y:S05]  /*3230*/  @P1 BRA `(.L_x_57) ;  /* 0x0000000400d01947 */ /* 0x000fea0003800000 */
        /* <DEDUP_REMOVED lines=23> */
[----:B------:R-:W-:Y:S01]  /*33b0*/  IMAD.MOV.U32 R2, RZ, RZ, 0x1 ;  /* 0x00000001ff027424 */ /* 0x000fe200078e00ff */
[----:B------:R-:W-:Y:S01]  /*33c0*/  BSSY.RECONVERGENT B3, `(.L_x_58) ;  /* 0x0000017000037945 */ /* 0x000fe20003800200 */
        /* <DEDUP_REMOVED lines=22> */
.L_x_59:
[----:B------:R-:W-:Y:S05]  /*3530*/  BSYNC.RECONVERGENT B3 ;  /* 0x0000000000037941 */ /* 0x000fea0003800200 */
.L_x_58:
        /* <DEDUP_REMOVED lines=27> */
.L_x_61:
[----:B------:R-:W-:Y:S05]  /*36f0*/  BSYNC.RECONVERGENT B3 ;  /* 0x0000000000037941 */ /* 0x000fea0003800200 */
.L_x_60:
[----:B------:R-:W-:Y:S01]  /*3700*/  DADD R2, -R6, -R2 ;  /* 0x0000000006027229 */ /* 0x000fe20000000902 */
[----:B------:R-:W-:Y:S01]  /*3710*/  IMAD.WIDE R8, R35, 0x8, R4 ;  /* 0x0000000823087825 */ /* 0x000fe200078e0204 */
[----:B------:R1:W-:Y:S06]  /*3720*/  ST.E.64 desc[UR36][R4.64+0x8], R6 ;  /* 0x0000080604007985 */ /* 0x0003ec000c101b24 */
[----:B------:R-:W-:-:S07]  /*3730*/  DFMA R2, R44, R2, R36 ;  /* 0x000000022c02722b */ /* 0x000fce0000000024 */
[----:B------:R1:W-:Y:S04]  /*3740*/  ST.E.64 desc[UR36][R4.64], R2 ;  /* 0x0000000204007985 */ /* 0x0003e8000c101b24 */
[----:B------:R-:W2:Y:S01]  /*3750*/  LD.E.64 R8, desc[UR36][R8.64] ;  /* 0x0000002408087980 */ /* 0x000ea2000c101b00 */
[----:B-----5:R-:W-:-:S06]  /*3760*/  DSETP.GEU.AND P1, PT, R38, R28, PT ;  /* 0x0000001c2600722a */ /* 0x020fcc0003f2e000 */
[----:B------:R-:W-:Y:S02]  /*3770*/  DSETP.LTU.OR P1, PT, R38, R30, P1 ;  /* 0x0000001e2600722a */ /* 0x000fe40000f29400 */
[----:B--2---:R-:W-:-:S06]  /*3780*/  DSETP.GEU.OR P0, PT, R8, R38, !P0 ;  /* 0x000000260800722a */ /* 0x004fcc000470e400 */
[----:B------:R-:W-:-:S13]  /*3790*/  PLOP3.LUT P0, PT, P0, P1, PT, 0xf8, 0x8f ;  /* 0x00000000008f781c */ /* 0x000fda0000703f70 */
[----:B-1----:R-:W-:Y:S05]  /*37a0*/  @P0 BRA `(.L_x_57) ;  /* 0x0000000000740947 */ /* 0x002fea0003800000 */
        /* <DEDUP_REMOVED lines=22> */
.L_x_63:
[----:B------:R-:W-:Y:S05]  /*3910*/  BSYNC.RECONVERGENT B3 ;  /* 0x0000000000037941 */ /* 0x000fea0003800200 */
.L_x_62:
[----:B------:R-:W0:Y:S02]  /*3920*/  F2I.F64.TRUNC R3, R2 ;  /* 0x0000000200037311 */ /* 0x000e24000030d100 */
[----:B0-----:R-:W-:-:S05]  /*3930*/  IMAD.WIDE R24, R3, 0x8, R24 ;  /* 0x0000000803187825 */ /* 0x001fca00078e0218 */
[----:B------:R-:W2:Y:S01]  /*3940*/  LD.E.64 R6, desc[UR36][R24.64] ;  /* 0x0000002418067980 */ /* 0x000ea2000c101b00 */
[----:B------:R-:W-:Y:S01]  /*3950*/  VIADD R40, R40, 0x1 ;  /* 0x0000000128287836 */ /* 0x000fe20000000000 */
[----:B--2---:R-:W-:-:S07]  /*3960*/  DADD R6, R6, 1 ;  /* 0x3ff0000006067429 */ /* 0x004fce0000000000 */
[----:B------:R1:W-:Y:S04]  /*3970*/  ST.E.64 desc[UR36][R24.64], R6 ;  /* 0x0000000618007985 */ /* 0x0003e8000c101b24 */
.L_x_57:
[----:B------:R-:W-:Y:S05]  /*3980*/  BSYNC.RECONVERGENT B2 ;  /* 0x0000000000027941 */ /* 0x000fea0003800200 */
.L_x_56:
[----:B------:R-:W4:Y:S02]  /*3990*/  I2F.F64 R40, R40 ;  /* 0x0000002800287312 */ /* 0x000f240000201c00 */
[----:B----4-:R-:W-:-:S11]  /*39a0*/  DADD R42, R40, 2.2204460492503130808e-16 ;  /* 0x3cb00000282a7429 */ /* 0x010fd60000000000 */
.L_x_35:
[----:B------:R-:W-:Y:S05]  /*39b0*/  BSYNC.RECONVERGENT B1 ;  /* 0x0000000000017941 */ /* 0x000fea0003800200 */
.L_x_34:
[----:B------:R-:W4:Y:S01]  /*39c0*/  S2R R0, SR_TID.X ;  /* 0x0000000000007919 */ /* 0x000f220000002100 */
[----:B------:R-:W4:Y:S01]  /*39d0*/  S2UR UR4, SR_CTAID.X ;  /* 0x00000000000479c3 */ /* 0x000f220000002500 */
[----:B------:R-:W-:Y:S01]  /*39e0*/  ISETP.GE.AND P0, PT, R33, 0x1, PT ;  /* 0x000000012100780c */ /* 0x000fe20003f06270 */
[----:B------:R-:W-:Y:S01]  /*39f0*/  BSSY.RECONVERGENT B1, `(.L_x_64) ;  /* 0x000018a000017945 */ /* 0x000fe20003800200 */
[----:B------:R-:W-:-:S05]  /*3a00*/  CS2R R26, SRZ ;  /* 0x00000000001a7805 */ /* 0x000fca000001ff00 */
[----:B0-23--:R-:W4:Y:S08]  /*3a10*/  LDC R3, c[0x0][0x360] ;  /* 0x0000d800ff037b82 */ /* 0x00df300000000800 */
[----:B-1----:R-:W0:Y:S01]  /*3a20*/  LDC.64 R24, c[0x0][0x418] ;  /* 0x00010600ff187b82 */ /* 0x002e220000000a00 */
[----:B----4-:R-:W-:-:S04]  /*3a30*/  IMAD R3, R3, UR4, R0 ;  /* 0x0000000403037c24 */ /* 0x010fc8000f8e0200 */
[----:B0-----:R-:W-:Y:S01]  /*3a40*/  IMAD.WIDE R24, R3, 0x8, R24 ;  /* 0x0000000803187825 */ /* 0x001fe200078e0218 */
[----:B------:R-:W-:Y:S06]  /*3a50*/  @!P0 BRA `(.L_x_65) ;  /* 0x00000018000c8947 */ /* 0x000fec0003800000 */
[----:B------:R-:W5:Y:S01]  /*3a60*/  LDG.E.64 R24, desc[UR36][R24.64] ;  /* 0x0000002418187981 */ /* 0x000f62000c1e1b00 */
[----:B------:R-:W-:Y:S01]  /*3a70*/  ISETP.NE.AND P0, PT, R33, 0x1, PT ;  /* 0x000000012100780c */ /* 0x000fe20003f05270 */
[----:B------:R-:W-:Y:S01]  /*3a80*/  BSSY.RECONVERGENT B2, `(.L_x_66) ;  /* 0x0000104000027945 */ /* 0x000fe20003800200 */
[----:B------:R-:W-:Y:S02]  /*3a90*/  CS2R R26, SRZ ;  /* 0x00000000001a7805 */ /* 0x000fe4000001ff00 */
[----:B------:R-:W-:-:S09]  /*3aa0*/  CS2R R30, SRZ ;  /* 0x00000000001e7805 */ /* 0x000fd2000001ff00 */
[----:B------:R-:W-:Y:S05]  /*3ab0*/  @!P0 BRA `(.L_x_67) ;  /* 0x0000001000008947 */ /* 0x000fea0003800000 */
[----:B-----5:R-:W-:Y:S01]  /*3ac0*/  IADD3 R28, P0, PT, R24, 0x8, RZ ;  /* 0x00000008181c7810 */ /* 0x020fe20007f1e0ff */
[----:B------:R-:W-:Y:S01]  /*3ad0*/  BSSY.RECONVERGENT B3, `(.L_x_68) ;  /* 0x00000fd000037945 */ /* 0x000fe20003800200 */
[----:B------:R-:W-:Y:S02]  /*3ae0*/  LOP3.LUT R30, R33, 0x7ffffffe, RZ, 0xc0, !PT ;  /* 0x7ffffffe211e7812 */ /* 0x000fe400078ec0ff */
[----:B------:R-:W-:Y:S01]  /*3af0*/  CS2R R26, SRZ ;  /* 0x00000000001a7805 */ /* 0x000fe2000001ff00 */
[----:B------:R-:W-:Y:S02]  /*3b00*/  IMAD.X R29, RZ, RZ, R25, P0 ;  /* 0x000000ffff1d7224 */ /* 0x000fe400000e0619 */
[----:B------:R-:W-:-:S07]  /*3b10*/  IMAD.MOV R31, RZ, RZ, -R30 ;  /* 0x000000ffff1f7224 */ /* 0x000fce00078e0a1e */
.L_x_82:
[----:B------:R-:W2:Y:S01]  /*3b20*/  LD.E.64 R10, desc[UR36][R28.64+-0x8] ;  /* 0xfffff8241c0a7980 */ /* 0x000ea2000c101b00 */
[----:B------:R-:W-:Y:S01]  /*3b30*/  VIADD R31, R31, 0x2 ;  /* 0x000000021f1f7836 */ /* 0x000fe20000000000 */
[----:B------:R-:W-:Y:S04]  /*3b40*/  BSSY.RECONVERGENT B4, `(.L_x_69) ;  /* 0x0000079000047945 */ /* 0x000fe80003800200 */
[----:B------:R-:W-:Y:S01]  /*3b50*/  ISETP.NE.AND P0, PT, R31, RZ, PT ;  /* 0x000000ff1f00720c */ /* 0x000fe20003f05270 */
[----:B--2---:R-:W-:-:S14]  /*3b60*/  DSETP.GT.AND P1, PT, R10, RZ, PT ;  /* 0x000000ff0a00722a */ /* 0x004fdc0003f24000 */
[----:B------:R-:W-:Y:S05]  /*3b70*/  @!P1 BRA `(.L_x_70) ;  /* 0x0000000400d49947 */ /* 0x000fea0003800000 */
[----:B------:R-:W0:Y:S01]  /*3b80*/  MUFU.RCP64H R3, R43 ;  /* 0x0000002b00037308 */ /* 0x000e220000001800 */
[----:B------:R-:W-:Y:S01]  /*3b90*/  MOV R2, 0x1 ;  /* 0x0000000100027802 */ /* 0x000fe20000000f00 */
[----:B------:R-:W-:Y:S01]  /*3ba0*/  BSSY.RECONVERGENT B5, `(.L_x_71) ;  /* 0x0000013000057945 */ /* 0x000fe20003800200 */
[----:B------:R-:W-:-:S04]  /*3bb0*/  FSETP.GEU.AND P2, PT, |R11|, 6.5827683646048100446e-37, PT ;  /* 0x036000000b00780b */ /* 0x000fc80003f4e200 */
[----:B0-----:R-:W-:-:S08]  /*3bc0*/  DFMA R6, R2, -R42, 1 ;  /* 0x3ff000000206742b */ /* 0x001fd0000000082a */
[----:B------:R-:W-:-:S08]  /*3bd0*/  DFMA R6, R6, R6, R6 ;  /* 0x000000060606722b */ /* 0x000fd00000000006 */
[----:B------:R-:W-:-:S08]  /*3be0*/  DFMA R6, R2, R6, R2 ;  /* 0x000000060206722b */ /* 0x000fd00000000002 */
[----:B------:R-:W-:-:S08]  /*3bf0*/  DFMA R2, R6, -R42, 1 ;  /* 0x3ff000000602742b */ /* 0x000fd0000000082a */
[----:B------:R-:W-:-:S08]  /*3c00*/  DFMA R2, R6, R2, R6 ;  /* 0x000000020602722b */ /* 0x000fd00000000006 */
[----:B------:R-:W-:-:S08]  /*3c10*/  DMUL R6, R10, R2 ;  /* 0x000000020a067228 */ /* 0x000fd00000000000 */
[----:B------:R-:W-:-:S08]  /*3c20*/  DFMA R8, R6, -R42, R10 ;  /* 0x8000002a0608722b */ /* 0x000fd0000000000a */
        /* <DEDUP_REMOVED lines=10> */
.L_x_72:
[----:B------:R-:W-:Y:S05]  /*3cd0*/  BSYNC.RECONVERGENT B5 ;  /* 0x0000000000057941 */ /* 0x000fea0003800200 */
.L_x_71:
[----:B------:R-:W-:Y:S01]  /*3ce0*/  ISETP.GT.AND P1, PT, R3, 0xfffff, PT ;  /* 0x000fffff0300780c */ /* 0x000fe20003f24270 */
[----:B------:R-:W-:Y:S01]  /*3cf0*/  IMAD.MOV.U32 R6, RZ, RZ, R2 ;  /* 0x000000ffff067224 */ /* 0x000fe200078e0002 */
[----:B------:R-:W-:Y:S01]  /*3d00*/  MOV R7, R3 ;  /* 0x0000000300077202 */ /* 0x000fe20000000f00 */
[----:B------:R-:W-:Y:S01]  /*3d10*/  IMAD.MOV.U32 R0, RZ, RZ, R3 ;  /* 0x000000ffff007224 */ /* 0x000fe200078e0003 */
[----:B------:R0:W-:Y:S01]  /*3d20*/  ST.E.64 desc[UR36][R28.64+-0x8], R2 ;  /* 0xfffff8021c007985 */ /* 0x0001e2000c101b24 */
[----:B------:R-:W-:Y:S01]  /*3d30*/  BSSY.RECONVERGENT B0, `(.L_x_73) ;  /* 0x0000051000007945 */ /* 0x000fe20003800200 */
[----:B------:R-:W-:-:S07]  /*3d40*/  IMAD.MOV.U32 R21, RZ, RZ, -0x3ff ;  /* 0xfffffc01ff157424 */ /* 0x000fce00078e00ff */
[----:B------:R-:W-:Y:S01]  /*3d50*/  @!P1 DMUL R6, R2, 1.80143985094819840000e+16 ;  /* 0x4350000002069828 */ /* 0x000fe20000000000 */
[----:B------:R-:W-:-:S09]  /*3d60*/  @!P1 MOV R21, 0xfffffbcb ;  /* 0xfffffbcb00159802 */ /* 0x000fd20000000f00 */
[----:B------:R-:W-:-:S04]  /*3d70*/  @!P1 IMAD.MOV.U32 R0, RZ, RZ, R7 ;  /* 0x000000ffff009224 */ /* 0x000fc800078e0007 */
[----:B------:R-:W-:-:S05]  /*3d80*/  VIADD R8, R0, 0xffffffff ;  /* 0xffffffff00087836 */ /* 0x000fca0000000000 */
[----:B------:R-:W-:Y:S01]  /*3d90*/  ISETP.GT.U32.AND P2, PT, R8, 0x7feffffe, PT ;  /* 0x7feffffe0800780c */ /* 0x000fe20003f44070 */
[----:B------:R-:W-:Y:S02]  /*3da0*/  IMAD.MOV.U32 R8, RZ, RZ, R2 ;  /* 0x000000ffff087224 */ /* 0x000fe400078e0002 */
[----:B------:R-:W-:-:S10]  /*3db0*/  @!P1 IMAD.MOV.U32 R8, RZ, RZ, R6 ;  /* 0x000000ffff089224 */ /* 0x000fd400078e0006 */
[----:B0-----:R-:W-:Y:S05]  /*3dc0*/  @P2 BRA `(.L_x_74) ;  /* 0x0000000400042947 */ /* 0x001fea0003800000 */
[----:B------:R-:W-:Y:S01]  /*3dd0*/  LOP3.LUT R6, R0, 0xfffff, RZ, 0xc0, !PT ;  /* 0x000fffff00067812 */ /* 0x000fe200078ec0ff */
[----:B------:R-:W-:Y:S01]  /*3de0*/  IMAD.MOV.U32 R10, RZ, RZ, RZ ;  /* 0x000000ffff0a7224 */ /* 0x000fe200078e00ff */
[----:B------:R-:W-:Y:S01]  /*3df0*/  MOV R18, 0x8b7a8b04 ;  /* 0x8b7a8b0400127802 */ /* 0x000fe20000000f00 */
[----:B------:R-:W-:Y:S01]  /*3e00*/  IMAD.MOV.U32 R19, RZ, RZ, 0x3ed0ee25 ;  /* 0x3ed0ee25ff137424 */ /* 0x000fe200078e00ff */
[----:B------:R-:W-:Y:S01]  /*3e10*/  LOP3.LUT R7, R6, 0x3ff00000, RZ, 0xfc, !PT ;  /* 0x3ff0000006077812 */ /* 0x000fe200078efcff */
[----:B------:R-:W-:Y:S01]  /*3e20*/  IMAD.MOV.U32 R6, RZ, RZ, R8 ;  /* 0x000000ffff067224 */ /* 0x000fe200078e0008 */
[----:B------:R-:W-:Y:S01]  /*3e30*/  UMOV UR4, 0x3ae80f1e ;  /* 0x3ae80f1e00047882 */ /* 0x000fe20000000000 */
[----:B------:R-:W-:Y:S01]  /*3e40*/  UMOV UR5, 0x3eb1380b ;  /* 0x3eb1380b00057882 */ /* 0x000fe20000000000 */
[----:B------:R-:W-:Y:S01]  /*3e50*/  ISETP.GE.U32.AND P1, PT, R7, 0x3ff6a09f, PT ;  /* 0x3ff6a09f0700780c */ /* 0x000fe20003f26070 */
[----:B------:R-:W-:Y:S01]  /*3e60*/  UMOV UR6, 0x80000000 ;  /* 0x8000000000067882 */ /* 0x000fe20000000000 */
[----:B------:R-:W-:Y:S01]  /*3e70*/  LEA.HI R21, R0, R21, RZ, 0xc ;  /* 0x0000001500157211 */ /* 0x000fe200078f60ff */
[----:B------:R-:W-:-:S10]  /*3e80*/  UMOV UR7, 0x43300000 ;  /* 0x4330000000077882 */ /* 0x000fd40000000000 */
[----:B------:R-:W-:Y:S02]  /*3e90*/  @P1 VIADD R9, R7, 0xfff00000 ;  /* 0xfff0000007091836 */ /* 0x000fe40000000000 */
[----:B------:R-:W-:Y:S02]  /*3ea0*/  @P1 VIADD R21, R21, 0x1 ;  /* 0x0000000115151836 */ /* 0x000fe40000000000 */
[----:B------:R-:W-:-:S03]  /*3eb0*/  @P1 IMAD.MOV.U32 R7, RZ, RZ, R9 ;  /* 0x000000ffff071224 */ /* 0x000fc600078e0009 */
[----:B------:R-:W-:Y:S01]  /*3ec0*/  LOP3.LUT R20, R21, 0x80000000, RZ, 0x3c, !PT ;  /* 0x8000000015147812 */ /* 0x000fe200078e3cff */
[----:B------:R-:W-:Y:S02]  /*3ed0*/  IMAD.MOV.U32 R21, RZ, RZ, 0x43300000 ;  /* 0x43300000ff157424 */ /* 0x000fe400078e00ff */
[C---:B------:R-:W-:Y:S02]  /*3ee0*/  DADD R8, R6.reuse, 1 ;  /* 0x3ff0000006087429 */ /* 0x040fe40000000000 */
[----:B------:R-:W-:Y:S02]  /*3ef0*/  DADD R6, R6, -1 ;  /* 0xbff0000006067429 */ /* 0x000fe40000000000 */
[----:B------:R-:W-:Y:S01]  /*3f00*/  DADD R20, R20, -UR6 ;  /* 0x8000000614147e29 */ /* 0x000fe20008000000 */
[----:B------:R-:W-:Y:S01]  /*3f10*/  UMOV UR6, 0xfefa39ef ;  /* 0xfefa39ef00067882 */ /* 0x000fe20000000000 */
[----:B------:R-:W0:Y:S01]  /*3f20*/  MUFU.RCP64H R11, R9 ;  /* 0x00000009000b7308 */ /* 0x000e220000001800 */
[----:B------:R-:W-:Y:S01]  /*3f30*/  UMOV UR7, 0x3fe62e42 ;  /* 0x3fe62e4200077882 */ /* 0x000fe20000000000 */
[----:B0-----:R-:W-:-:S08]  /*3f40*/  DFMA R12, -R8, R10, 1 ;  /* 0x3ff00000080c742b */ /* 0x001fd0000000010a */
[----:B------:R-:W-:-:S08]  /*3f50*/  DFMA R12, R12, R12, R12 ;  /* 0x0000000c0c0c722b */ /* 0x000fd0000000000c */
[----:B------:R-:W-:-:S08]  /*3f60*/  DFMA R12, R10, R12, R10 ;  /* 0x0000000c0a0c722b */ /* 0x000fd0000000000a */
[----:B------:R-:W-:-:S08]  /*3f70*/  DMUL R10, R6, R12 ;  /* 0x0000000c060a7228 */ /* 0x000fd00000000000 */
[----:B------:R-:W-:-:S08]  /*3f80*/  DFMA R10, R6, R12, R10 ;  /* 0x0000000c060a722b */ /* 0x000fd0000000000a */
[----:B------:R-:W-:-:S08]  /*3f90*/  DMUL R14, R10, R10 ;  /* 0x0000000a0a0e7228 */ /* 0x000fd00000000000 */
[----:B------:R-:W-:Y:S01]  /*3fa0*/  DFMA R8, R14, UR4, R18 ;  /* 0x000000040e087c2b */ /* 0x000fe20008000012 */
[----:B------:R-:W-:Y:S01]  /*3fb0*/  UMOV UR4, 0x9f02676f ;  /* 0x9f02676f00047882 */ /* 0x000fe20000000000 */
[----:B------:R-:W-:Y:S01]  /*3fc0*/  UMOV UR5, 0x3ef3b266 ;  /* 0x3ef3b26600057882 */ /* 0x000fe20000000000 */
[----:B------:R-:W-:-:S05]  /*3fd0*/  DADD R18, R6, -R10 ;  /* 0x0000000006127229 */ /* 0x000fca000000080a */
[----:B------:R-:W-:Y:S01]  /*3fe0*/  DFMA R8, R14, R8, UR4 ;  /* 0x000000040e087e2b */ /* 0x000fe20008000008 */
[----:B------:R-:W-:Y:S01]  /*3ff0*/  UMOV UR4, 0xa9ab0956 ;  /* 0xa9ab095600047882 */ /* 0x000fe20000000000 */
[----:B------:R-:W-:Y:S01]  /*4000*/  UMOV UR5, 0x3f1745cb ;  /* 0x3f1745cb00057882 */ /* 0x000fe20000000000 */
[----:B------:R-:W-:-:S05]  /*4010*/  DADD R18, R18, R18 ;  /* 0x0000000012127229 */ /* 0x000fca0000000012 */
[----:B------:R-:W-:Y:S01]  /*4020*/  DFMA R8, R14, R8, UR4 ;  /* 0x000000040e087e2b */ /* 0x000fe20008000008 */
[----:B------:R-:W-:Y:S01]  /*4030*/  UMOV UR4, 0x2d1b5154 ;  /* 0x2d1b515400047882 */ /* 0x000fe20000000000 */
[----:B------:R-:W-:Y:S01]  /*4040*/  UMOV UR5, 0x3f3c71c7 ;  /* 0x3f3c71c700057882 */ /* 0x000fe20000000000 */
[----:B------:R-:W-:Y:S02]  /*4050*/  DFMA R18, R6, -R10, R18 ;  /* 0x8000000a0612722b */ /* 0x000fe40000000012 */
[----:B------:R-:W-:-:S03]  /*4060*/  DFMA R6, R20, UR6, R10 ;  /* 0x0000000614067c2b */ /* 0x000fc6000800000a */
[----:B------:R-:W-:Y:S01]  /*4070*/  DFMA R8, R14, R8, UR4 ;  /* 0x000000040e087e2b */ /* 0x000fe20008000008 */
[----:B------:R-:W-:Y:S01]  /*4080*/  UMOV UR4, 0x923be72d ;  /* 0x923be72d00047882 */ /* 0x000fe20000000000 */
[----:B------:R-:W-:Y:S01]  /*4090*/  UMOV UR5, 0x3f624924 ;  /* 0x3f62492400057882 */ /* 0x000fe20000000000 */
[----:B------:R-:W-:-:S05]  /*40a0*/  DMUL R18, R12, R18 ;  /* 0x000000120c127228 */ /* 0x000fca0000000000 */
[----:B------:R-:W-:Y:S01]  /*40b0*/  DFMA R8, R14, R8, UR4 ;  /* 0x000000040e087e2b */ /* 0x000fe20008000008 */
[----:B------:R-:W-:Y:S01]  /*40c0*/  UMOV UR4, 0x9999a3c4 ;  /* 0x9999a3c400047882 */ /* 0x000fe20000000000 */
[----:B------:R-:W-:-:S06]  /*40d0*/  UMOV UR5, 0x3f899999 ;  /* 0x3f89999900057882 */ /* 0x000fcc0000000000 */
[----:B------:R-:W-:Y:S01]  /*40e0*/  DFMA R8, R14, R8, UR4 ;  /* 0x000000040e087e2b */ /* 0x000fe20008000008 */
[----:B------:R-:W-:Y:S01]  /*40f0*/  UMOV UR4, 0x55555554 ;  /* 0x5555555400047882 */ /* 0x000fe20000000000 */
[----:B------:R-:W-:-:S06]  /*4100*/  UMOV UR5, 0x3fb55555 ;  /* 0x3fb5555500057882 */ /* 0x000fcc0000000000 */
[----:B------:R-:W-:Y:S01]  /*4110*/  DFMA R8, R14, R8, UR4 ;  /* 0x000000040e087e2b */ /* 0x000fe20008000008 */
[----:B------:R-:W-:Y:S01]  /*4120*/  UMOV UR4, 0xfefa39ef ;  /* 0xfefa39ef00047882 */ /* 0x000fe20000000000 */
[----:B------:R-:W-:Y:S02]  /*4130*/  UMOV UR5, 0x3fe62e42 ;  /* 0x3fe62e4200057882 */ /* 0x000fe40000000000 */
[----:B------:R-:W-:Y:S01]  /*4140*/  DFMA R34, R20, -UR4, R6 ;  /* 0x8000000414227c2b */ /* 0x000fe20008000006 */
[----:B------:R-:W-:Y:S01]  /*4150*/  UMOV UR4, 0x3b39803f ;  /* 0x3b39803f00047882 */ /* 0x000fe20000000000 */
[----:B------:R-:W-:Y:S02]  /*4160*/  UMOV UR5, 0x3c7abc9e ;  /* 0x3c7abc9e00057882 */ /* 0x000fe40000000000 */
[----:B------:R-:W-:-:S04]  /*4170*/  DMUL R8, R14, R8 ;  /* 0x000000080e087228 */ /* 0x000fc80000000000 */
[----:B------:R-:W-:-:S04]  /*4180*/  DADD R34, -R10, R34 ;  /* 0x000000000a227229 */ /* 0x000fc80000000122 */
[----:B------:R-:W-:-:S08]  /*4190*/  DFMA R8, R10, R8, R18 ;  /* 0x000000080a08722b */ /* 0x000fd00000000012 */
[----:B------:R-:W-:-:S08]  /*41a0*/  DADD R8, R8, -R34 ;  /* 0x0000000008087229 */ /* 0x000fd00000000822 */
[----:B------:R-:W-:-:S08]  /*41b0*/  DFMA R8, R20, UR4, R8 ;  /* 0x0000000414087c2b */ /* 0x000fd00008000008 */
[----:B------:R-:W-:Y:S01]  /*41c0*/  DADD R6, R6, R8 ;  /* 0x0000000006067229 */ /* 0x000fe20000000008 */
[----:B------:R-:W-:Y:S10]  /*41d0*/  BRA `(.L_x_75) ;  /* 0x0000000000187947 */ /* 0x000ff40003800000 */
.L_x_74:
[----:B------:R-:W-:Y:S01]  /*41e0*/  IMAD.MOV.U32 R8, RZ, RZ, 0x0 ;  /* 0x00000000ff087424 */ /* 0x000fe200078e00ff */
[----:B------:R-:W-:Y:S01]  /*41f0*/  LOP3.LUT P1, RZ, R7, 0x7fffffff, RZ, 0xc0, !PT ;  /* 0x7fffffff07ff7812 */ /* 0x000fe2000782c0ff */
[----:B------:R-:W-:-:S06]  /*4200*/  IMAD.MOV.U32 R9, RZ, RZ, 0x7ff00000 ;  /* 0x7ff00000ff097424 */ /* 0x000fcc00078e00ff */
[----:B------:R-:W-:-:S10]  /*4210*/  DFMA R8, R6, R8, +INF ;  /* 0x7ff000000608742b */ /* 0x000fd40000000008 */
[----:B------:R-:W-:Y:S02]  /*4220*/  FSEL R6, R8, RZ, P1 ;  /* 0x000000ff08067208 */ /* 0x000fe40000800000 */
[----:B------:R-:W-:-:S07]  /*4230*/  FSEL R7, R9, -QNAN , P1 ;  /* 0xfff0000009077808 */ /* 0x000fce0000800000 */
.L_x_75:
[----:B------:R-:W-:Y:S05]  /*4240*/  BSYNC.RECONVERGENT B0 ;  /* 0x0000000000007941 */ /* 0x000fea0003800200 */
.L_x_73:
[----:B------:R-:W-:Y:S01]  /*4250*/  UMOV UR4, 0xffda0d24 ;  /* 0xffda0d2400047882 */ /* 0x000fe20000000000 */
[----:B------:R-:W-:Y:S01]  /*4260*/  UMOV UR5, 0x3c7777d0 ;  /* 0x3c7777d000057882 */ /* 0x000fe20000000000 */
[----:B------:R-:W-:Y:S02]  /*4270*/  DADD R2, R2, -2.2204460492503130808e-16 ;  /* 0xbcb0000002027429 */ /* 0x000fe40000000000 */
[----:B------:R-:W-:Y:S01]  /*4280*/  DMUL R8, R6, UR4 ;  /* 0x0000000406087c28 */ /* 0x000fe20008000000 */
[----:B------:R-:W-:Y:S01]  /*4290*/  UMOV UR4, 0x652b82fe ;  /* 0x652b82fe00047882 */ /* 0x000fe20000000000 */
[----:B------:R-:W-:-:S06]  /*42a0*/  UMOV UR5, 0x3ff71547 ;  /* 0x3ff7154700057882 */ /* 0x000fcc0000000000 */
[----:B------:R-:W-:-:S08]  /*42b0*/  DFMA R8, R6, UR4, R8 ;  /* 0x0000000406087c2b */ /* 0x000fd00008000008 */
[----:B------:R-:W-:-:S11]  /*42c0*/  DFMA R26, R8, -R2, R26 ;  /* 0x80000002081a722b */ /* 0x000fd6000000001a */
.L_x_70:
[----:B------:R-:W-:Y:S05]  /*42d0*/  BSYNC.RECONVERGENT B4 ;  /* 0x0000000000047941 */ /* 0x000fea0003800200 */
.L_x_69:
[----:B------:R-:W2:Y:S01]  /*42e0*/  LD.E.64 R10, desc[UR36][R28.64] ;  /* 0x000000241c0a7980 */ /* 0x000ea2000c101b00 */
[----:B------:R-:W-:Y:S01]  /*42f0*/  BSSY.RECONVERGENT B4, `(.L_x_76) ;  /* 0x0000077000047945 */ /* 0x000fe20003800200 */
        /* <DEDUP_REMOVED lines=23> */
.L_x_79:
[----:B------:R-:W-:Y:S05]  /*4470*/  BSYNC.RECONVERGENT B5 ;  /* 0x0000000000057941 */ /* 0x000fea0003800200 */
.L_x_78:
[----:B------:R-:W-:Y:S01]  /*4480*/  ISETP.GT.AND P1, PT, R3, 0xfffff, PT ;  /* 0x000fffff0300780c */ /* 0x000fe20003f24270 */
[----:B------:R-:W-:Y:S01]  /*4490*/  IMAD.MOV.U32 R6, RZ, RZ, R2 ;  /* 0x000000ffff067224 */ /* 0x000fe200078e0002 */
[----:B------:R-:W-:Y:S01]  /*44a0*/  MOV R7, R3 ;  /* 0x0000000300077202 */ /* 0x000fe20000000f00 */
[----:B------:R-:W-:Y:S01]  /*44b0*/  IMAD.MOV.U32 R0, RZ, RZ, R3 ;  /* 0x000000ffff007224 */ /* 0x000fe200078e0003 */
[----:B------:R-:W-:Y:S01]  /*44c0*/  BSSY.RECONVERGENT B0, `(.L_x_80) ;  /* 0x0000050000007945 */ /* 0x000fe20003800200 */
[----:B------:R-:W-:Y:S01]  /*44d0*/  MOV R10, R2 ;  /* 0x00000002000a7202 */ /* 0x000fe20000000f00 */
[----:B------:R-:W-:-:S07]  /*44e0*/  IMAD.MOV.U32 R21, RZ, RZ, -0x3ff ;  /* 0xfffffc01ff157424 */ /* 0x000fce00078e00ff */
[----:B------:R-:W-:Y:S01]  /*44f0*/  @!P1 DMUL R6, R2, 1.80143985094819840000e+16 ;  /* 0x4350000002069828 */ /* 0x000fe20000000000 */
[----:B------:R-:W-:-:S09]  /*4500*/  @!P1 IMAD.MOV.U32 R21, RZ, RZ, -0x435 ;  /* 0xfffffbcbff159424 */ /* 0x000fd200078e00ff */
[----:B------:R-:W-:Y:S02]  /*4510*/  @!P1 IMAD.MOV.U32 R0, RZ, RZ, R7 ;  /* 0x000000ffff009224 */ /* 0x000fe400078e0007 */
[----:B------:R-:W-:Y:S02]  /*4520*/  @!P1 IMAD.MOV.U32 R10, RZ, RZ, R6 ;  /* 0x000000ffff0a9224 */ /* 0x000fe400078e0006 */
[----:B------:R-:W-:-:S05]  /*4530*/  VIADD R8, R0, 0xffffffff ;  /* 0xffffffff00087836 */ /* 0x000fca0000000000 */
[----:B------:R-:W-:-:S13]  /*4540*/  ISETP.GE.U32.AND P2, PT, R8, 0x7fefffff, PT ;  /* 0x7fefffff0800780c */ /* 0x000fda0003f46070 */
[----:B------:R-:W-:Y:S01]  /*4550*/  @P2 IMAD.MOV.U32 R8, RZ, RZ, 0x0 ;  /* 0x00000000ff082424 */ /* 0x000fe200078e00ff */
[----:B------:R-:W-:Y:S01]  /*4560*/  @P2 LOP3.LUT P3, RZ, R7, 0x7fffffff, RZ, 0xc0, !PT ;  /* 0x7fffffff07ff2812 */ /* 0x000fe2000786c0ff */
[----:B------:R-:W-:-:S06]  /*4570*/  @P2 IMAD.MOV.U32 R9, RZ, RZ, 0x7ff00000 ;  /* 0x7ff00000ff092424 */ /* 0x000fcc00078e00ff */
[----:B------:R-:W-:-:S10]  /*4580*/  @P2 DFMA R8, R6, R8, +INF ;  /* 0x7ff000000608242b */ /* 0x000fd40000000008 */
[----:B------:R-:W-:Y:S02]  /*4590*/  @P2 FSEL R8, R8, RZ, P3 ;  /* 0x000000ff08082208 */ /* 0x000fe40001800000 */
[----:B------:R-:W-:Y:S01]  /*45a0*/  @P2 FSEL R9, R9, -QNAN , P3 ;  /* 0xfff0000009092808 */ /* 0x000fe20001800000 */
[----:B------:R-:W-:Y:S06]  /*45b0*/  @P2 BRA `(.L_x_81) ;  /* 0x0000000400002947 */ /* 0x000fec0003800000 */
[----:B------:R-:W-:Y:S01]  /*45c0*/  LOP3.LUT R6, R0, 0xfffff, RZ, 0xc0, !PT ;  /* 0x000fffff00067812 */ /* 0x000fe200078ec0ff */
[----:B------:R-:W-:Y:S01]  /*45d0*/  IMAD.MOV.U32 R18, RZ, RZ, -0x748574fc ;  /* 0x8b7a8b04ff127424 */ /* 0x000fe200078e00ff */
[----:B------:R-:W-:Y:S01]  /*45e0*/  UMOV UR4, 0x3ae80f1e ;  /* 0x3ae80f1e00047882 */ /* 0x000fe20000000000 */
[----:B------:R-:W-:Y:S01]  /*45f0*/  IMAD.MOV.U32 R19, RZ, RZ, 0x3ed0ee25 ;  /* 0x3ed0ee25ff137424 */ /* 0x000fe200078e00ff */
[----:B------:R-:W-:Y:S01]  /*4600*/  LOP3.LUT R7, R6, 0x3ff00000, RZ, 0xfc, !PT ;  /* 0x3ff0000006077812 */ /* 0x000fe200078efcff */
[----:B------:R-:W-:Y:S01]  /*4610*/  IMAD.MOV.U32 R6, RZ, RZ, R10 ;  /* 0x000000ffff067224 */ /* 0x000fe200078e000a */
[----:B------:R-:W-:Y:S01]  /*4620*/  UMOV UR5, 0x3eb1380b ;  /* 0x3eb1380b00057882 */ /* 0x000fe20000000000 */
[----:B------:R-:W-:Y:S01]  /*4630*/  IMAD.MOV.U32 R10, RZ, RZ, RZ ;  /* 0x000000ffff0a7224 */ /* 0x000fe200078e00ff */
[----:B------:R-:W-:Y:S01]  /*4640*/  ISETP.GE.U32.AND P1, PT, R7, 0x3ff6a09f, PT ;  /* 0x3ff6a09f0700780c */ /* 0x000fe20003f26070 */
[----:B------:R-:W-:Y:S01]  /*4650*/  UMOV UR6, 0x80000000 ;  /* 0x8000000000067882 */ /* 0x000fe20000000000 */
[----:B------:R-:W-:Y:S01]  /*4660*/  LEA.HI R21, R0, R21, RZ, 0xc ;  /* 0x0000001500157211 */ /* 0x000fe200078f60ff */
[----:B------:R-:W-:-:S10]  /*4670*/  UMOV UR7, 0x43300000 ;  /* 0x4330000000077882 */ /* 0x000fd40000000000 */
[----:B------:R-:W-:Y:S02]  /*4680*/  @P1 VIADD R9, R7, 0xfff00000 ;  /* 0xfff0000007091836 */ /* 0x000fe40000000000 */
[----:B------:R-:W-:-:S03]  /*4690*/  @P1 VIADD R21, R21, 0x1 ;  /* 0x0000000115151836 */ /* 0x000fc60000000000 */
[----:B------:R-:W-:Y:S02]  /*46a0*/  @P1 MOV R7, R9 ;  /* 0x0000000900071202 */ /* 0x000fe40000000f00 */
[----:B------:R-:W-:Y:S02]  /*46b0*/  LOP3.LUT R20, R21, 0x80000000, RZ, 0x3c, !PT ;  /* 0x8000000015147812 */ /* 0x000fe400078e3cff */
[----:B------:R-:W-:Y:S02]  /*46c0*/  MOV R21, 0x43300000 ;  /* 0x4330000000157802 */ /* 0x000fe40000000f00 */
        /* <DEDUP_REMOVED lines=46> */
[----:B------:R-:W-:-:S11]  /*49b0*/  DADD R8, R6, R8 ;  /* 0x0000000006087229 */ /* 0x000fd60000000008 */
.L_x_81:
[----:B------:R-:W-:Y:S05]  /*49c0*/  BSYNC.RECONVERGENT B0 ;  /* 0x0000000000007941 */ /* 0x000fea0003800200 */
.L_x_80:
[----:B------:R-:W-:Y:S01]  /*49d0*/  UMOV UR4, 0xffda0d24 ;  /* 0xffda0d2400047882 */ /* 0x000fe20000000000 */
[----:B------:R-:W-:Y:S01]  /*49e0*/  UMOV UR5, 0x3c7777d0 ;  /* 0x3c7777d000057882 */ /* 0x000fe20000000000 */
[----:B------:R0:W-:Y:S01]  /*49f0*/  ST.E.64 desc[UR36][R28.64], R2 ;  /* 0x000000021c007985 */ /* 0x0001e2000c101b24 */
[----:B------:R-:W-:Y:S01]  /*4a00*/  DMUL R6, R8, UR4 ;  /* 0x0000000408067c28 */ /* 0x000fe20008000000 */
[----:B------:R-:W-:Y:S01]  /*4a10*/  UMOV UR4, 0x652b82fe ;  /* 0x652b82fe00047882 */ /* 0x000fe20000000000 */
[----:B------:R-:W-:Y:S01]  /*4a20*/  UMOV UR5, 0x3ff71547 ;  /* 0x3ff7154700057882 */ /* 0x000fe20000000000 */
[----:B------:R-:W-:-:S05]  /*4a30*/  DADD R10, R2, -2.2204460492503130808e-16 ;  /* 0xbcb00000020a7429 */ /* 0x000fca0000000000 */
[----:B------:R-:W-:-:S08]  /*4a40*/  DFMA R6, R8, UR4, R6 ;  /* 0x0000000408067c2b */ /* 0x000fd00008000006 */
[----:B0-----:R-:W-:-:S11]  /*4a50*/  DFMA R26, R6, -R10, R26 ;  /* 0x8000000a061a722b */ /* 0x001fd6000000001a */
.L_x_77:
[----:B------:R-:W-:Y:S05]  /*4a60*/  BSYNC.RECONVERGENT B4 ;  /* 0x0000000000047941 */ /* 0x000fea0003800200 */
.L_x_76:
[----:B------:R-:W-:-:S05]  /*4a70*/  IADD3 R28, P1, PT, R28, 0x10, RZ ;  /* 0x000000101c1c7810 */ /* 0x000fca0007f3e0ff */
[----:B------:R-:W-:Y:S01]  /*4a80*/  IMAD.X R29, RZ, RZ, R29, P1 ;  /* 0x000000ffff1d7224 */ /* 0x000fe200008e061d */
[----:B------:R-:W-:Y:S07]  /*4a90*/  @P0 BRA `(.L_x_82) ;  /* 0xfffffff000200947 */ /* 0x000fee000383ffff */
[----:B------:R-:W-:Y:S05]  /*4aa0*/  BSYNC.RECONVERGENT B3 ;  /* 0x0000000000037941 */ /* 0x000fea0003800200 */
.L_x_68:
[----:B------:R-:W-:-:S07]  /*4ab0*/  IMAD.MOV.U32 R31, RZ, RZ, RZ ;  /* 0x000000ffff1f7224 */ /* 0x000fce00078e00ff */
.L_x_67:
[----:B------:R-:W-:Y:S05]  /*4ac0*/  BSYNC.RECONVERGENT B2 ;  /* 0x0000000000027941 */ /* 0x000fea0003800200 */
.L_x_66:
[----:B------:R-:W-:-:S04]  /*4ad0*/  LOP3.LUT R0, R33, 0x1, RZ, 0xc0, !PT ;  /* 0x0000000121007812 */ /* 0x000fc800078ec0ff */
[----:B------:R-:W-:-:S13]  /*4ae0*/  ISETP.NE.U32.AND P0, PT, R0, 0x1, PT ;  /* 0x000000010000780c */ /* 0x000fda0003f05070 */
[----:B------:R-:W-:Y:S05]  /*4af0*/  @P0 BRA `(.L_x_65) ;  /* 0x0000000400e40947 */ /* 0x000fea0003800000 */
[----:B-----5:R-:W-:-:S04]  /*4b00*/  LEA R24, P0, R30, R24, 0x3 ;  /* 0x000000181e187211 */ /* 0x020fc800078018ff */
[----:B------:R-:W-:-:S05]  /*4b10*/  LEA.HI.X R25, R30, R25, R31, 0x3, P0 ;  /* 0x000000191e197211 */ /* 0x000fca00000f1c1f */
[----:B------:R-:W2:Y:S02]  /*4b20*/  LD.E.64 R10, desc[UR36][R24.64] ;  /* 0x00000024180a7980 */ /* 0x000ea4000c101b00 */
[----:B--2---:R-:W-:-:S14]  /*4b30*/  DSETP.GT.AND P0, PT, R10, RZ, PT ;  /* 0x000000ff0a00722a */ /* 0x004fdc0003f04000 */
[----:B------:R-:W-:Y:S05]  /*4b40*/  @!P0 BRA `(.L_x_65) ;  /* 0x0000000400d08947 */ /* 0x000fea0003800000 */
[----:B------:R-:W0:Y:S01]  /*4b50*/  MUFU.RCP64H R3, R43 ;  /* 0x0000002b00037308 */ /* 0x000e220000001800 */
[----:B------:R-:W-:Y:S01]  /*4b60*/  IMAD.MOV.U32 R2, RZ, RZ, 0x1 ;  /* 0x00000001ff027424 */ /* 0x000fe200078e00ff */
[----:B------:R-:W-:Y:S01]  /*4b70*/  FSETP.GEU.AND P1, PT, |R11|, 6.5827683646048100446e-37, PT ;  /* 0x036000000b00780b */ /* 0x000fe20003f2e200 */
[----:B------:R-:W-:Y:S04]  /*4b80*/  BSSY.RECONVERGENT B2, `(.L_x_83) ;  /* 0x0000012000027945 */ /* 0x000fe80003800200 */
        /* <DEDUP_REMOVED lines=17> */
.L_x_84:
[----:B------:R-:W-:Y:S05]  /*4ca0*/  BSYNC.RECONVERGENT B2 ;  /* 0x0000000000027941 */ /* 0x000fea0003800200 */
.L_x_83:
        /* <DEDUP_REMOVED lines=32> */
[----:B------:R-:W-:Y:S02]  /*4eb0*/  @P0 IADD3 R9, PT, PT, R7, -0x100000, RZ ;  /* 0xfff0000007090810 */ /* 0x000fe40007ffe0ff */
[----:B------:R-:W-:-:S03]  /*4ec0*/  @P0 IADD3 R21, PT, PT, R21, 0x1, RZ ;  /* 0x0000000115150810 */ /* 0x000fc60007ffe0ff */
[----:B------:R-:W-:Y:S01]  /*4ed0*/  @P0 IMAD.MOV.U32 R7, RZ, RZ, R9 ;  /* 0x000000ffff070224 */ /* 0x000fe200078e0009 */
[----:B------:R-:W-:Y:S01]  /*4ee0*/  LOP3.LUT R20, R21, 0x80000000, RZ, 0x3c, !PT ;  /* 0x8000000015147812 */ /* 0x000fe200078e3cff */
[----:B------:R-:W-:-:S04]  /*4ef0*/  IMAD.MOV.U32 R21, RZ, RZ, 0x43300000 ;  /* 0x43300000ff157424 */ /* 0x000fc800078e00ff */
        /* <DEDUP_REMOVED lines=47> */
.L_x_86:
[----:B------:R-:W-:Y:S05]  /*51f0*/  BSYNC.RECONVERGENT B0 ;  /* 0x0000000000007941 */ /* 0x000fea0003800200 */
.L_x_85:
        /* <DEDUP_REMOVED lines=9> */
.L_x_65:
[----:B------:R-:W-:Y:S05]  /*5290*/  BSYNC.RECONVERGENT B1 ;  /* 0x0000000000017941 */ /* 0x000fea0003800200 */
.L_x_64:
[----:B------:R-:W-:Y:S01]  /*52a0*/  I2FP.F32.S32 R33, R33 ;  /* 0x0000002100217245 */ /* 0x000fe20000201400 */
[----:B------:R-:W-:Y:S01]  /*52b0*/  IMAD.MOV.U32 R2, RZ, RZ, 0x1 ;  /* 0x00000001ff027424 */ /* 0x000fe200078e00ff */
[----:B------:R-:W-:Y:S01]  /*52c0*/  FSETP.GEU.AND P1, PT, |R27|, 6.5827683646048100446e-37, PT ;  /* 0x036000001b00780b */ /* 0x000fe20003f2e200 */
[----:B------:R-:W-:Y:S01]  /*52d0*/  BSSY.RECONVERGENT B1, `(.L_x_87) ;  /* 0x000001a000017945 */ /* 0x000fe20003800200 */
[----:B------:R-:W-:-:S13]  /*52e0*/  FSETP.GEU.AND P0, PT, |R33|, 1.175494350822287508e-38, PT ;  /* 0x008000002100780b */ /* 0x000fda0003f0e200 */
[----:B------:R-:W-:-:S04]  /*52f0*/  @!P0 FMUL R33, R33, 16777216 ;  /* 0x4b80000021218820 */ /* 0x000fc80000400000 */
[----:B------:R-:W0:Y:S02]  /*5300*/  MUFU.LG2 R12, R33 ;  /* 0x00000021000c7308 */ /* 0x000e240000000c00 */
[----:B0-----:R-:W-:-:S06]  /*5310*/  @!P0 FADD R12, R12, -24 ;  /* 0xc1c000000c0c8421 */ /* 0x001fcc0000000000 */
[----:B------:R-:W0:Y:S08]  /*5320*/  F2F.F64.F32 R12, R12 ;  /* 0x0000000c000c7310 */ /* 0x000e300000201800 */
[----:B0-----:R-:W0:Y:S02]  /*5330*/  MUFU.RCP64H R3, R13 ;  /* 0x0000000d00037308 */ /* 0x001e240000001800 */
        /* <DEDUP_REMOVED lines=19> */
.L_x_88:
[----:B------:R-:W-:Y:S05]  /*5470*/  BSYNC.RECONVERGENT B1 ;  /* 0x0000000000017941 */ /* 0x000fea0003800200 */
.L_x_87:
[----:B------:R-:W0:Y:S08]  /*5480*/  LDC.64 R10, c[0x0][0x3c8] ;  /* 0x0000f200ff0a7b82 */ /* 0x000e300000000a00 */
[----:B------:R-:W1:Y:S01]  /*5490*/  LDC.64 R6, c[0x0][0x408] ;  /* 0x00010200ff067b82 */ /* 0x000e620000000a00 */
[----:B0-----:R-:W2:Y:S01]  /*54a0*/  LDG.E R10, desc[UR36][R10.64] ;  /* 0x000000240a0a7981 */ /* 0x001ea2000c1e1900 */
[----:B------:R-:W-:-:S06]  /*54b0*/  MOV R18, 0x8 ;  /* 0x0000000800127802 */ /* 0x000fcc0000000f00 */
[----:B------:R0:W3:Y:S01]  /*54c0*/  LDC.64 R8, c[0x4][R18] ;  /* 0x0100000012087b82 */ /* 0x0000e20000000a00 */
[----:B--2---:R-:W-:-:S04]  /*54d0*/  IMAD R23, R22, R10, R23 ;  /* 0x0000000a16177224 */ /* 0x004fc800078e0217 */
[----:B-1----:R-:W-:-:S05]  /*54e0*/  IMAD.WIDE R6, R23, 0x8, R6 ;  /* 0x0000000817067825 */ /* 0x002fca00078e0206 */
[----:B---3--:R0:W-:Y:S02]  /*54f0*/  STG.E.64 desc[UR36][R6.64], R2 ;  /* 0x0000000206007986 */ /* 0x0081e4000c101b24 */
[----:B------:R-:W-:-:S07]  /*5500*/  LEPC R20, `(.L_x_89) ;  /* 0x000000001014794e */ /* 0x000fce0000000000 */
[----:B0----5:R-:W-:Y:S05]  /*5510*/  CALL.ABS.NOINC R8 ;  /* 0x0000000008007343 */ /* 0x021fea0003c00000 */
.L_x_89:
[----:B------:R-:W0:Y:S01]  /*5520*/  LDC.64 R18, c[0x4][R18] ;  /* 0x0100000012127b82 */ /* 0x000e220000000a00 */
[----:B------:R-:W-:Y:S01]  /*5530*/  IMAD.MOV.U32 R4, RZ, RZ, R16 ;  /* 0x000000ffff047224 */ /* 0x000fe200078e0010 */
[----:B------:R-:W-:-:S07]  /*5540*/  MOV R5, R17 ;  /* 0x0000001100057202 */ /* 0x000fce0000000f00 */
[----:B------:R-:W-:-:S07]  /*5550*/  LEPC R20, `(.L_x_90) ;  /* 0x000000001014794e */ /* 0x000fce0000000000 */
[----:B0-----:R-:W-:Y:S05]  /*5560*/  CALL.ABS.NOINC R18 ;  /* 0x0000000012007343 */ /* 0x001fea0003c00000 */
.L_x_90:
[----:B------:R-:W-:Y:S05]  /*5570*/  EXIT ;  /* 0x000000000000794d */ /* 0x000fea0003800000 */
        .weak           $__internal_0_$__cuda_sm20_div_rn_f64_full
        .type           $__internal_0_$__cuda_sm20_div_rn_f64_full,@function
        .size           $__internal_0_$__cuda_sm20_div_rn_f64_full,(.L_x_194 - $__internal_0_$__cuda_sm20_div_rn_f64_full)
$__internal_0_$__cuda_sm20_div_rn_f64_full:
[C---:B------:R-:W-:Y:S01]  /*5580*/  FSETP.GEU.AND P2, PT, |R9|.reuse, 1.469367938527859385e-39, PT ;  /* 0x001000000900780b */ /* 0x040fe20003f4e200 */
[----:B------:R-:W-:Y:S01]  /*5590*/  IMAD.MOV.U32 R8, RZ, RZ, R6 ;  /* 0x000000ffff087224 */ /* 0x000fe200078e0006 */
[----:B------:R-:W-:Y:S01]  /*55a0*/  LOP3.LUT R7, R9, 0x800fffff, RZ, 0xc0, !PT ;  /* 0x800fffff09077812 */ /* 0x000fe200078ec0ff */
[----:B------:R-:W-:Y:S01]  /*55b0*/  IMAD.MOV.U32 R14, RZ, RZ, 0x1 ;  /* 0x00000001ff0e7424 */ /* 0x000fe200078e00ff */
[----:B------:R-:W-:Y:S01]  /*55c0*/  FSETP.GEU.AND P4, PT, |R11|, 1.469367938527859385e-39, PT ;  /* 0x001000000b00780b */ /* 0x000fe20003f8e200 */
[----:B------:R-:W-:Y:S01]  /*55d0*/  IMAD.MOV.U32 R50, RZ, RZ, 0x1ca00000 ;  /* 0x1ca00000ff327424 */ /* 0x000fe200078e00ff */
[----:B------:R-:W-:Y:S01]  /*55e0*/  LOP3.LUT R7, R7, 0x3ff00000, RZ, 0xfc, !PT ;  /* 0x3ff0000007077812 */ /* 0x000fe200078efcff */
[----:B------:R-:W-:Y:S01]  /*55f0*/  BSSY.RECONVERGENT B0, `(.L_x_91) ;  /* 0x0000050000007945 */ /* 0x000fe20003800200 */
[----:B------:R-:W-:Y:S02]  /*5600*/  LOP3.LUT R32, R11, 0x7ff00000, RZ, 0xc0, !PT ;  /* 0x7ff000000b207812 */ /* 0x000fe400078ec0ff */
[----:B------:R-:W-:-:S03]  /*5610*/  LOP3.LUT R51, R9, 0x7ff00000, RZ, 0xc0, !PT ;  /* 0x7ff0000009337812 */ /* 0x000fc600078ec0ff */
[----:B------:R-:W-:Y:S01]  /*5620*/  @!P2 DMUL R6, R8, 8.98846567431157953865e+307 ;  /* 0x7fe000000806a828 */ /* 0x000fe20000000000 */
[----:B------:R-:W-:-:S03]  /*5630*/  ISETP.GE.U32.AND P3, PT, R32, R51, PT ;  /* 0x000000332000720c */ /* 0x000fc60003f66070 */
[----:B------:R-:W-:Y:S02]  /*5640*/  @!P4 LOP3.LUT R19, R9, 0x7ff00000, RZ, 0xc0, !PT ;  /* 0x7ff000000913c812 */ /* 0x000fe400078ec0ff */
[----:B------:R-:W0:Y:S02]  /*5650*/  MUFU.RCP64H R15, R7 ;  /* 0x00000007000f7308 */ /* 0x000e240000001800 */
[----:B------:R-:W-:Y:S02]  /*5660*/  @!P4 ISETP.GE.U32.AND P5, PT, R32, R19, PT ;  /* 0x000000132000c20c */ /* 0x000fe40003fa6070 */
[----:B------:R-:W-:Y:S02]  /*5670*/  @!P2 LOP3.LUT R51, R7, 0x7ff00000, RZ, 0xc0, !PT ;  /* 0x7ff000000733a812 */ /* 0x000fe400078ec0ff */
[----:B------:R-:W-:-:S04]  /*5680*/  @!P4 SEL R19, R50, 0x63400000, !P5 ;  /* 0x634000003213c807 */ /* 0x000fc80006800000 */
[----:B------:R-:W-:-:S04]  /*5690*/  @!P4 LOP3.LUT R20, R19, 0x80000000, R11, 0xf8, !PT ;  /* 0x800000001314c812 */ /* 0x000fc800078ef80b */
[----:B------:R-:W-:Y:S02]  /*56a0*/  @!P4 LOP3.LUT R21, R20, 0x100000, RZ, 0xfc, !PT ;  /* 0x001000001415c812 */ /* 0x000fe400078efcff */
[----:B------:R-:W-:Y:S01]  /*56b0*/  @!P4 MOV R20, RZ ;  /* 0x000000ff0014c202 */ /* 0x000fe20000000f00 */
[----:B0-----:R-:W-:-:S08]  /*56c0*/  DFMA R12, R14, -R6, 1 ;  /* 0x3ff000000e0c742b */ /* 0x001fd00000000806 */
[----:B------:R-:W-:-:S08]  /*56d0*/  DFMA R12, R12, R12, R12 ;  /* 0x0000000c0c0c722b */ /* 0x000fd0000000000c */
[----:B------:R-:W-:Y:S01]  /*56e0*/  DFMA R14, R14, R12, R14 ;  /* 0x0000000c0e0e722b */ /* 0x000fe2000000000e */
[----:B------:R-:W-:Y:S01]  /*56f0*/  SEL R13, R50, 0x63400000, !P3 ;  /* 0x63400000320d7807 */ /* 0x000fe20005800000 */
[----:B------:R-:W-:-:S03]  /*5700*/  IMAD.MOV.U32 R12, RZ, RZ, R10 ;  /* 0x000000ffff0c7224 */ /* 0x000fc600078e000a */
[----:B------:R-:W-:-:S03]  /*5710*/  LOP3.LUT R13, R13, 0x800fffff, R11, 0xf8, !PT ;  /* 0x800fffff0d0d7812 */ /* 0x000fc600078ef80b */
[----:B------:R-:W-:-:S03]  /*5720*/  DFMA R18, R14, -R6, 1 ;  /* 0x3ff000000e12742b */ /* 0x000fc60000000806 */
[----:B------:R-:W-:-:S05]  /*5730*/  @!P4 DFMA R12, R12, 2, -R20 ;  /* 0x400000000c0cc82b */ /* 0x000fca0000000814 */
[----:B------:R-:W-:-:S08]  /*5740*/  DFMA R14, R14, R18, R14 ;  /* 0x000000120e0e722b */ /* 0x000fd0000000000e */
[----:B------:R-:W-:-:S08]  /*5750*/  DMUL R18, R14, R12 ;  /* 0x0000000c0e127228 */ /* 0x000fd00000000000 */
[----:B------:R-:W-:-:S08]  /*5760*/  DFMA R20, R18, -R6, R12 ;  /* 0x800000061214722b */ /* 0x000fd0000000000c */
[----:B------:R-:W-:Y:S01]  /*5770*/  DFMA R14, R14, R20, R18 ;  /* 0x000000140e0e722b */ /* 0x000fe20000000012 */
[----:B------:R-:W-:Y:S01]  /*5780*/  IMAD.MOV.U32 R20, RZ, RZ, R32 ;  /* 0x000000ffff147224 */ /* 0x000fe200078e0020 */
[----:B------:R-:W-:Y:S01]  /*5790*/  @!P4 LOP3.LUT R20, R13, 0x7ff00000, RZ, 0xc0, !PT ;  /* 0x7ff000000d14c812 */ /* 0x000fe200078ec0ff */
[----:B------:R-:W-:-:S04]  /*57a0*/  VIADD R19, R51, 0xffffffff ;  /* 0xffffffff33137836 */ /* 0x000fc80000000000 */
[----:B------:R-:W-:-:S05]  /*57b0*/  VIADD R18, R20, 0xffffffff ;  /* 0xffffffff14127836 */ /* 0x000fca0000000000 */
[----:B------:R-:W-:-:S04]  /*57c0*/  ISETP.GT.U32.AND P2, PT, R18, 0x7feffffe, PT ;  /* 0x7feffffe1200780c */ /* 0x000fc80003f44070 */
[----:B------:R-:W-:-:S13]  /*57d0*/  ISETP.GT.U32.OR P2, PT, R19, 0x7feffffe, P2 ;  /* 0x7feffffe1300780c */ /* 0x000fda0001744470 */
[----:B------:R-:W-:Y:S05]  /*57e0*/  @P2 BRA `(.L_x_92) ;  /* 0x00000000006c2947 */ /* 0x000fea0003800000 */
[----:B------:R-:W-:-:S04]  /*57f0*/  LOP3.LUT R11, R9, 0x7ff00000, RZ, 0xc0, !PT ;  /* 0x7ff00000090b7812 */ /* 0x000fc800078ec0ff */
[CC--:B------:R-:W-:Y:S02]  /*5800*/  VIADDMNMX R10, R32.reuse, -R11.reuse, 0xb9600000, !PT ;  /* 0xb9600000200a7446 */ /* 0x0c0fe4000780090b */
[----:B------:R-:W-:Y:S02]  /*5810*/  ISETP.GE.U32.AND P2, PT, R32, R11, PT ;  /* 0x0000000b2000720c */ /* 0x000fe40003f46070 */
[----:B------:R-:W-:Y:S02]  /*5820*/  VIMNMX R10, PT, PT, R10, 0x46a00000, PT ;  /* 0x46a000000a0a7848 */ /* 0x000fe40003fe0100 */
[----:B------:R-:W-:-:S05]  /*5830*/  SEL R11, R50, 0x63400000, !P2 ;  /* 0x63400000320b7807 */ /* 0x000fca0005000000 */
[----:B------:R-:W-:Y:S02]  /*5840*/  IMAD.IADD R20, R10, 0x1, -R11 ;  /* 0x000000010a147824 */ /* 0x000fe400078e0a0b */
[----:B------:R-:W-:-:S03]  /*5850*/  IMAD.MOV.U32 R10, RZ, RZ, RZ ;  /* 0x000000ffff0a7224 */ /* 0x000fc600078e00ff */
[----:B------:R-:W-:-:S06]  /*5860*/  IADD3 R11, PT, PT, R20, 0x7fe00000, RZ ;  /* 0x7fe00000140b7810 */ /* 0x000fcc0007ffe0ff */
[----:B------:R-:W-:-:S10]  /*5870*/  DMUL R18, R14, R10 ;  /* 0x0000000a0e127228 */ /* 0x000fd40000000000 */
[----:B------:R-:W-:-:S13]  /*5880*/  FSETP.GTU.AND P2, PT, |R19|, 1.469367938527859385e-39, PT ;  /* 0x001000001300780b */ /* 0x000fda0003f4c200 */
[----:B------:R-:W-:Y:S05]  /*5890*/  @P2 BRA `(.L_x_93) ;  /* 0x0000000000942947 */ /* 0x000fea0003800000 */
[----:B------:R-:W-:Y:S01]  /*58a0*/  DFMA R6, R14, -R6, R12 ;  /* 0x800000060e06722b */ /* 0x000fe2000000000c */
[----:B------:R-:W-:-:S09]  /*58b0*/  IMAD.MOV.U32 R10, RZ, RZ, RZ ;  /* 0x000000ffff0a7224 */ /* 0x000fd200078e00ff */
[C---:B------:R-:W-:Y:S02]  /*58c0*/  FSETP.NEU.AND P2, PT, R7.reuse, RZ, PT ;  /* 0x000000ff0700720b */ /* 0x040fe40003f4d000 */
[----:B------:R-:W-:-:S04]  /*58d0*/  LOP3.LUT R9, R7, 0x80000000, R9, 0x48, !PT ;  /* 0x8000000007097812 */ /* 0x000fc800078e4809 */
[----:B------:R-:W-:-:S07]  /*58e0*/  LOP3.LUT R11, R9, R11, RZ, 0xfc, !PT ;  /* 0x0000000b090b7212 */ /* 0x000fce00078efcff */
[----:B------:R-:W-:Y:S05]  /*58f0*/  @!P2 BRA `(.L_x_93) ;  /* 0x00000000007ca947 */ /* 0x000fea0003800000 */
[----:B------:R-:W-:Y:S01]  /*5900*/  IMAD.MOV R7, RZ, RZ, -R20 ;  /* 0x000000ffff077224 */ /* 0x000fe200078e0a14 */
[----:B------:R-:W-:Y:S01]  /*5910*/  DMUL.RP R10, R14, R10 ;  /* 0x0000000a0e0a7228 */ /* 0x000fe20000008000 */
[----:B------:R-:W-:-:S06]  /*5920*/  IMAD.MOV.U32 R6, RZ, RZ, RZ ;  /* 0x000000ffff067224 */ /* 0x000fcc00078e00ff */
[----:B------:R-:W-:-:S03]  /*5930*/  DFMA R6, R18, -R6, R14 ;  /* 0x800000061206722b */ /* 0x000fc6000000000e */
[----:B------:R-:W-:-:S03]  /*5940*/  LOP3.LUT R9, R11, R9, RZ, 0x3c, !PT ;  /* 0x000000090b097212 */ /* 0x000fc600078e3cff */
[----:B------:R-:W-:-:S04]  /*5950*/  IADD3 R6, PT, PT, -R20, -0x43300000, RZ ;  /* 0xbcd0000014067810 */ /* 0x000fc80007ffe1ff */
[----:B------:R-:W-:-:S04]  /*5960*/  FSETP.NEU.AND P2, PT, |R7|, R6, PT ;  /* 0x000000060700720b */ /* 0x000fc80003f4d200 */
[----:B------:R-:W-:Y:S02]  /*5970*/  FSEL R18, R10, R18, !P2 ;  /* 0x000000120a127208 */ /* 0x000fe40005000000 */
[----:B------:R-:W-:Y:S01]  /*5980*/  FSEL R19, R9, R19, !P2 ;  /* 0x0000001309137208 */ /* 0x000fe20005000000 */
[----:B------:R-:W-:Y:S06]  /*5990*/  BRA `(.L_x_93) ;  /* 0x0000000000547947 */ /* 0x000fec0003800000 */
.L_x_92:
[----:B------:R-:W-:-:S14]  /*59a0*/  DSETP.NAN.AND P2, PT, R10, R10, PT ;  /* 0x0000000a0a00722a */ /* 0x000fdc0003f48000 */
[----:B------:R-:W-:Y:S05]  /*59b0*/  @P2 BRA `(.L_x_94) ;  /* 0x0000000000442947 */ /* 0x000fea0003800000 */
[----:B------:R-:W-:-:S14]  /*59c0*/  DSETP.NAN.AND P2, PT, R8, R8, PT ;  /* 0x000000080800722a */ /* 0x000fdc0003f48000 */
[----:B------:R-:W-:Y:S05]  /*59d0*/  @P2 BRA `(.L_x_95) ;  /* 0x0000000000302947 */ /* 0x000fea0003800000 */
[----:B------:R-:W-:Y:S01]  /*59e0*/  ISETP.NE.AND P2, PT, R20, R51, PT ;  /* 0x000000331400720c */ /* 0x000fe20003f45270 */
[----:B------:R-:W-:Y:S01]  /*59f0*/  IMAD.MOV.U32 R19, RZ, RZ, -0x80000 ;  /* 0xfff80000ff137424 */ /* 0x000fe200078e00ff */
[----:B------:R-:W-:-:S11]  /*5a00*/  MOV R18, 0x0 ;  /* 0x0000000000127802 */ /* 0x000fd60000000f00 */
[----:B------:R-:W-:Y:S05]  /*5a10*/  @!P2 BRA `(.L_x_93) ;  /* 0x000000000034a947 */ /* 0x000fea0003800000 */
[----:B------:R-:W-:Y:S02]  /*5a20*/  ISETP.NE.AND P2, PT, R20, 0x7ff00000, PT ;  /* 0x7ff000001400780c */ /* 0x000fe40003f45270 */
[----:B------:R-:W-:Y:S02]  /*5a30*/  LOP3.LUT R19, R11, 0x80000000, R9, 0x48, !PT ;  /* 0x800000000b137812 */ /* 0x000fe400078e4809 */
[----:B------:R-:W-:-:S13]  /*5a40*/  ISETP.EQ.OR P2, PT, R51, RZ, !P2 ;  /* 0x000000ff3300720c */ /* 0x000fda0005742670 */
[----:B------:R-:W-:Y:S01]  /*5a50*/  @P2 LOP3.LUT R6, R19, 0x7ff00000, RZ, 0xfc, !PT ;  /* 0x7ff0000013062812 */ /* 0x000fe200078efcff */
[----:B------:R-:W-:Y:S02]  /*5a60*/  @!P2 IMAD.MOV.U32 R18, RZ, RZ, RZ ;  /* 0x000000ffff12a224 */ /* 0x000fe400078e00ff */
[----:B------:R-:W-:Y:S02]  /*5a70*/  @P2 IMAD.MOV.U32 R18, RZ, RZ, RZ ;  /* 0x000000ffff122224 */ /* 0x000fe400078e00ff */
[----:B------:R-:W-:Y:S01]  /*5a80*/  @P2 IMAD.MOV.U32 R19, RZ, RZ, R6 ;  /* 0x000000ffff132224 */ /* 0x000fe200078e0006 */
[----:B------:R-:W-:Y:S06]  /*5a90*/  BRA `(.L_x_93) ;  /* 0x0000000000147947 */ /* 0x000fec0003800000 */
.L_x_95:
[----:B------:R-:W-:Y:S02]  /*5aa0*/  LOP3.LUT R19, R9, 0x80000, RZ, 0xfc, !PT ;  /* 0x0008000009137812 */ /* 0x000fe400078efcff */
[----:B------:R-:W-:Y:S01]  /*5ab0*/  MOV R18, R8 ;  /* 0x0000000800127202 */ /* 0x000fe20000000f00 */
[----:B------:R-:W-:Y:S06]  /*5ac0*/  BRA `(.L_x_93) ;  /* 0x0000000000087947 */ /* 0x000fec0003800000 */
.L_x_94:
[----:B------:R-:W-:Y:S01]  /*5ad0*/  LOP3.LUT R19, R11, 0x80000, RZ, 0xfc, !PT ;  /* 0x000800000b137812 */ /* 0x000fe200078efcff */
[----:B------:R-:W-:-:S07]  /*5ae0*/  IMAD.MOV.U32 R18, RZ, RZ, R10 ;  /* 0x000000ffff127224 */ /* 0x000fce00078e000a */
.L_x_93:
[----:B------:R-:W-:Y:S05]  /*5af0*/  BSYNC.RECONVERGENT B0 ;  /* 0x0000000000007941 */ /* 0x000fea0003800200 */
.L_x_91:
[----:B------:R-:W-:Y:S02]  /*5b00*/  IMAD.MOV.U32 R6, RZ, RZ, R0 ;  /* 0x000000ffff067224 */ /* 0x000fe400078e0000 */
[----:B------:R-:W-:-:S04]  /*5b10*/  IMAD.MOV.U32 R7, RZ, RZ, 0x0 ;  /* 0x00000000ff077424 */ /* 0x000fc800078e00ff */
[----:B------:R-:W-:Y:S05]  /*5b20*/  RET.REL.NODEC R6 `(_Z26calculateHistEntropyCuda3DPKdPKiS0_S2_S2_S2_S0_S0_S2_S2_PiPdS4_S4_S4_S4_S4_S4_S3_PS4_) ;  /* 0xffffffa406347950 */ /* 0x000fea0003c3ffff */
.L_x_96:
[----:B------:R-:W-:-:S00]  /*5b30*/  BRA `(.L_x_96) ;  /* 0xfffffffc00fc7947 */ /* 0x000fc0000383ffff */
[----:B------:R-:W-:-:S00]  /*5b40*/  NOP ;  /* 0x0000000000007918 */ /* 0x000fc00000000000 */
        /* <DEDUP_REMOVED lines=11> */
.L_x_194:


//--------------------- .text._Z26calculateHistEntropyCuda2DPKdPKiS0_S2_S2_S0_PiPdS4_S4_S4_S4_S4_S4_S3_PS4_ --------------------------
	.section	.text._Z26calculateHistEntropyCuda2DPKdPKiS0_S2_S2_S0_PiPdS4_S4_S4_S4_S4_S4_S3_PS4_,"ax",@progbits
	.align	128
        .global         _Z26calculateHistEntropyCuda2DPKdPKiS0_S2_S2_S0_PiPdS4_S4_S4_S4_S4_S4_S3_PS4_
        .type           _Z26calculateHistEntropyCuda2DPKdPKiS0_S2_S2_S0_PiPdS4_S4_S4_S4_S4_S4_S3_PS4_,@function
        .size           _Z26calculateHistEntropyCuda2DPKdPKiS0_S2_S2_S0_PiPdS4_S4_S4_S4_S4_S4_S3_PS4_,(.L_x_195 - _Z26calculateHistEntropyCuda2DPKdPKiS0_S2_S2_S0_PiPdS4_S4_S4_S4_S4_S4_S3_PS4_)
        .other          _Z26calculateHistEntropyCuda2DPKdPKiS0_S2_S2_S0_PiPdS4_S4_S4_S4_S4_S4_S3_PS4_,@"STO_CUDA_ENTRY STV_DEFAULT"
_Z26calculateHistEntropyCuda2DPKdPKiS0_S2_S2_S0_PiPdS4_S4_S4_S4_S4_S4_S3_PS4_:
.text._Z26calculateHistEntropyCuda2DPKdPKiS0_S2_S2_S0_PiPdS4_S4_S4_S4_S4_S4_S3_PS4_:
        /* <DEDUP_REMOVED lines=11> */
[----:B------:R-:W-:Y:S01]  /*00b0*/  MOV R0, 0x0 ;  /* 0x0000000000007802 */ /* 0x000fe20000000f00 */
[----:B------:R-:W1:Y:S01]  /*00c0*/  LDCU.64 UR38, c[0x0][0x390] ;  /* 0x00007200ff2677ac */ /* 0x000e620008000a00 */
[----:B0-----:R-:W2:Y:S05]  /*00d0*/  LDG.E R2, desc[UR36][R2.64] ;  /* 0x0000002402027981 */ /* 0x001eaa000c1e1900 */
[----:B------:R0:W3:Y:S02]  /*00e0*/  LDC.64 R6, c[0x4][R0] ;  /* 0x0100000000067b82 */ /* 0x0000e40000000a00 */
[----:B0123--:R-:W-:-:S07]  /*00f0*/  IMAD.WIDE R4, R2, 0x8, RZ ;  /* 0x0000000802047825 */ /* 0x00ffce00078e02ff */
[----:B------:R-:W-:-:S07]  /*0100*/  LEPC R20, `(.L_x_97) ;  /* 0x000000001014794e */ /* 0x000fce0000000000 */
[----:B------:R-:W-:Y:S05]  /*0110*/  CALL.ABS.NOINC R6 ;  /* 0x0000000006007343 */ /* 0x000fea0003c00000 */
.L_x_97:
        /* <DEDUP_REMOVED lines=13> */
[----:B------:R-:W-:Y:S02]  /*01f0*/  IMAD.SHL.U32 R0, R8, 0x8, RZ ;  /* 0x0000000808007824 */ /* 0x000fe400078e00ff */
[----:B------:R-:W-:Y:S02]  /*0200*/  IMAD.MOV.U32 R11, RZ, RZ, RZ ;  /* 0x000000ffff0b7224 */ /* 0x000fe400078e00ff */
[----:B------:R-:W-:-:S07]  /*0210*/  IMAD.MOV.U32 R13, RZ, RZ, RZ ;  /* 0x000000ffff0d7224 */ /* 0x000fce00078e00ff */
.L_x_99:
[----:B------:R-:W-:-:S04]  /*0220*/  IADD3 R4, P0, PT, R11, UR38, RZ ;  /* 0x000000260b047c10 */ /* 0x000fc8000ff1e0ff */
[----:B0-----:R-:W-:-:S06]  /*0230*/  IADD3.X R5, PT, PT, R13, UR39, RZ, P0, !PT ;  /* 0x000000270d057c10 */ /* 0x001fcc00087fe4ff */
[----:B------:R-:W2:Y:S01]  /*0240*/  LDG.E.U8 R5, desc[UR36][R4.64] ;  /* 0x0000002404057981 */ /* 0x000ea2000c1e1100 */
[----:B------:R-:W-:-:S04]  /*0250*/  IADD3 R8, P0, PT, R16, R11, RZ ;  /* 0x0000000b10087210 */ /* 0x000fc80007f1e0ff */
[----:B------:R-:W-:Y:S02]  /*0260*/  IADD3.X R9, PT, PT, R17, R13, RZ, P0, !PT ;  /* 0x0000000d11097210 */ /* 0x000fe400007fe4ff */
[----:B------:R-:W-:-:S05]  /*0270*/  IADD3 R11, P0, PT, R11, 0x1, RZ ;  /* 0x000000010b0b7810 */ /* 0x000fca0007f1e0ff */
[----:B------:R-:W-:Y:S01]  /*0280*/  IMAD.X R13, RZ, RZ, R13, P0 ;  /* 0x000000ffff0d7224 */ /* 0x000fe200000e060d */
[----:B------:R-:W-:-:S04]  /*0290*/  ISETP.GE.U32.AND P0, PT, R11, R0, PT ;  /* 0x000000000b00720c */ /* 0x000fc80003f06070 */
[----:B------:R-:W-:Y:S01]  /*02a0*/  ISETP.GE.U32.AND.EX P0, PT, R13, R10, PT, P0 ;  /* 0x0000000a0d00720c */ /* 0x000fe20003f06100 */
[----:B--2---:R0:W-:-:S12]  /*02b0*/  ST.E.U8 desc[UR36][R8.64], R5 ;  /* 0x0000000508007985 */ /* 0x0041d8000c101124 */
[----:B------:R-:W-:Y:S05]  /*02c0*/  @!P0 BRA `(.L_x_99) ;  /* 0xfffffffc00d48947 */ /* 0x000fea000383ffff */
[----:B------:R-:W-:Y:S05]  /*02d0*/  BSYNC.RECONVERGENT B0 ;  /* 0x0000000000007941 */ /* 0x000fea0003800200 */
.L_x_98:
[----:B------:R-:W0:Y:S04]  /*02e0*/  LDG.E R7, desc[UR36][R6.64] ;  /* 0x0000002406077981 */ /* 0x000e28000c1e1900 */
[----:B------:R-:W2:Y:S01]  /*02f0*/  LDG.E.64 R2, desc[UR36][R2.64] ;  /* 0x0000002402027981 */ /* 0x000ea2000c1e1b00 */
[----:B------:R-:W1:Y:S01]  /*0300*/  LDC.64 R10, c[0x0][0x388] ;  /* 0x0000e200ff0a7b82 */ /* 0x000e620000000a00 */
[----:B------:R-:W-:-:S07]  /*0310*/  MOV R0, 0x0 ;  /* 0x0000000000007802 */ /* 0x000fce0000000f00 */
[----:B------:R3:W4:Y:S01]  /*0320*/  LDC.64 R12, c[0x4][R0] ;  /* 0x01000000000c7b82 */ /* 0x0007220000000a00 */
[----:B0-----:R-:W-:-:S05]  /*0330*/  IMAD.WIDE R8, R7, 0x8, R16 ;  /* 0x0000000807087825 */ /* 0x001fca00078e0210 */
[----:B--2---:R3:W-:Y:S04]  /*0340*/  ST.E.64 desc[UR36][R8.64], R2 ;  /* 0x0000000208007985 */ /* 0x0047e8000c101b24 */
[----:B-1----:R-:W2:Y:S02]  /*0350*/  LDG.E R4, desc[UR36][R10.64] ;  /* 0x000000240a047981 */ /* 0x002ea4000c1e1900 */
[----:B--234-:R-:W-:-:S07]  /*0360*/  IMAD.WIDE R4, R4, 0x8, RZ ;  /* 0x0000000804047825 */ /* 0x01cfce00078e02ff */
[----:B------:R-:W-:-:S07]  /*0370*/  LEPC R20, `(.L_x_100) ;  /* 0x000000001014794e */ /* 0x000fce0000000000 */
[----:B------:R-:W-:Y:S05]  /*0380*/  CALL.ABS.NOINC R12 ;  /* 0x000000000c007343 */ /* 0x000fea0003c00000 */
.L_x_100:
[----:B------:R-:W0:Y:S02]  /*0390*/  LDC.64 R2, c[0x0][0x388] ;  /* 0x0000e200ff027b82 */ /* 0x000e240000000a00 */
[----:B0-----:R-:W2:Y:S06]  /*03a0*/  LDG.E R2, desc[UR36][R2.64] ;  /* 0x0000002402027981 */ /* 0x001eac000c1e1900 */
[----:B------:R-:W0:Y:S01]  /*03b0*/  LDC.64 R24, c[0x0][0x3c8] ;  /* 0x0000f200ff187b82 */ /* 0x000e220000000a00 */
        /* <DEDUP_REMOVED lines=9> */
.L_x_102:
[----:B0-----:R-:W0:Y:S02]  /*0450*/  LDCU.64 UR4, c[0x0][0x380] ;  /* 0x00007000ff0477ac */ /* 0x001e240008000a00 */
[----:B0-----:R-:W-:-:S04]  /*0460*/  IADD3 R2, P0, PT, R9, UR4, RZ ;  /* 0x0000000409027c10 */ /* 0x001fc8000ff1e0ff */
[----:B------:R-:W-:-:S06]  /*0470*/  IADD3.X R3, PT, PT, R11, UR5, RZ, P0, !PT ;  /* 0x000000050b037c10 */ /* 0x000fcc00087fe4ff */
[----:B------:R-:W2:Y:S01]  /*0480*/  LDG.E.U8 R3, desc[UR36][R2.64] ;  /* 0x0000002402037981 */ /* 0x000ea2000c1e1100 */
[----:B------:R-:W-:-:S05]  /*0490*/  IADD3 R6, P0, PT, R4, R9, RZ ;  /* 0x0000000904067210 */ /* 0x000fca0007f1e0ff */
[----:B------:R-:W-:Y:S01]  /*04a0*/  IMAD.X R7, R5, 0x1, R11, P0 ;  /* 0x0000000105077824 */ /* 0x000fe200000e060b */
[----:B------:R-:W-:-:S04]  /*04b0*/  IADD3 R9, P0, PT, R9, 0x1, RZ ;  /* 0x0000000109097810 */ /* 0x000fc80007f1e0ff */
[----:B------:R-:W-:Y:S02]  /*04c0*/  IADD3.X R11, PT, PT, RZ, R11, RZ, P0, !PT ;  /* 0x0000000bff0b7210 */ /* 0x000fe400007fe4ff */
[----:B------:R-:W-:-:S04]  /*04d0*/  ISETP.GE.U32.AND P0, PT, R9, R0, PT ;  /* 0x000000000900720c */ /* 0x000fc80003f06070 */
[----:B------:R-:W-:Y:S01]  /*04e0*/  ISETP.GE.U32.AND.EX P0, PT, R11, R8, PT, P0 ;  /* 0x000000080b00720c */ /* 0x000fe20003f06100 */
[----:B--2---:R0:W-:-:S12]  /*04f0*/  ST.E.U8 desc[UR36][R6.64], R3 ;  /* 0x0000000306007985 */ /* 0x0041d8000c101124 */
[----:B------:R-:W-:Y:S05]  /*0500*/  @!P0 BRA `(.L_x_102) ;  /* 0xfffffffc00d08947 */ /* 0x000fea000383ffff */
[----:B------:R-:W-:Y:S05]  /*0510*/  BSYNC.RECONVERGENT B0 ;  /* 0x0000000000007941 */ /* 0x000fea0003800200 */
.L_x_101:
        /* <DEDUP_REMOVED lines=20> */
[----:B------:R-:W-:Y:S05]  /*0660*/  CALL.REL.NOINC `($__internal_1_$__cuda_sm20_div_rn_f64_full) ;  /* 0x0000004c00647944 */ /* 0x000fea0003c00000 */
[----:B------:R-:W-:Y:S02]  /*0670*/  IMAD.MOV.U32 R2, RZ, RZ, R14 ;  /* 0x000000ffff027224 */ /* 0x000fe400078e000e */
[----:B------:R-:W-:-:S07]  /*0680*/  IMAD.MOV.U32 R3, RZ, RZ, R15 ;  /* 0x000000ffff037224 */ /* 0x000fce00078e000f */
.L_x_103:
        /* <DEDUP_REMOVED lines=10> */
[----:B------:R-:W-:-:S04]  /*0730*/  LOP3.LUT R26, R18, 0x7ffffffe, RZ, 0xc0, !PT ;  /* 0x7ffffffe121a7812 */ /* 0x000fc800078ec0ff */
[----:B------:R-:W-:-:S07]  /*0740*/  IADD3 R26, PT, PT, -R26, RZ, RZ ;  /* 0x000000ff1a1a7210 */ /* 0x000fce0007ffe1ff */
.L_x_116:
        /* <DEDUP_REMOVED lines=41> */
[----:B0-----:R-:W-:Y:S05]  /*09e0*/  CALL.REL.NOINC `($__internal_1_$__cuda_sm20_div_rn_f64_full) ;  /* 0x0000004800847944 */ /* 0x001fea0003c00000 */
[----:B------:R-:W-:Y:S01]  /*09f0*/  MOV R2, R14 ;  /* 0x0000000e00027202 */ /* 0x000fe20000000f00 */
[----:B------:R-:W-:-:S07]  /*0a00*/  IMAD.MOV.U32 R3, RZ, RZ, R15 ;  /* 0x000000ffff037224 */ /* 0x000fce00078e000f */
.L_x_109:
[----:B------:R-:W-:Y:S05]  /*0a10*/  BSYNC.RECONVERGENT B3 ;  /* 0x0000000000037941 */ /* 0x000fea0003800200 */
.L_x_108:
        /* <DEDUP_REMOVED lines=24> */
[----:B0-----:R-:W-:Y:S05]  /*0ba0*/  CALL.REL.NOINC `($__internal_1_$__cuda_sm20_div_rn_f64_full) ;  /* 0x0000004800147944 */ /* 0x001fea0003c00000 */
[----:B------:R-:W-:Y:S02]  /*0bb0*/  IMAD.MOV.U32 R6, RZ, RZ, R14 ;  /* 0x000000ffff067224 */ /* 0x000fe400078e000e */
[----:B------:R-:W-:-:S07]  /*0bc0*/  IMAD.MOV.U32 R7, RZ, RZ, R15 ;  /* 0x000000ffff077224 */ /* 0x000fce00078e000f */
.L_x_111:
[----:B------:R-:W-:Y:S05]  /*0bd0*/  BSYNC.RECONVERGENT B3 ;  /* 0x0000000000037941 */ /* 0x000fea0003800200 */
.L_x_110:
        /* <DEDUP_REMOVED lines=47> */
.L_x_113:
[----:B------:R-:W-:Y:S05]  /*0ed0*/  BSYNC.RECONVERGENT B3 ;  /* 0x0000000000037941 */ /* 0x000fea0003800200 */
.L_x_112:
        /* <DEDUP_REMOVED lines=27> */
.L_x_115:
[----:B------:R-:W-:Y:S05]  /*1090*/  BSYNC.RECONVERGENT B3 ;  /* 0x0000000000037941 */ /* 0x000fea0003800200 */
.L_x_114:
[----:B------:R-:W-:Y:S01]  /*10a0*/  DADD R8, -R2, -R6 ;  /* 0x0000000002087229 */ /* 0x000fe20000000906 */
[----:B------:R1:W-:Y:S01]  /*10b0*/  ST.E.64 desc[UR36][R4.64+0x8], R6 ;  /* 0x0000080604007985 */ /* 0x0003e2000c101b24 */
[----:B------:R-:W-:Y:S01]  /*10c0*/  VIADD R26, R26, 0x2 ;  /* 0x000000021a1a7836 */ /* 0x000fe20000000000 */
[----:B------:R-:W-:Y:S01]  /*10d0*/  MOV R30, R6 ;  /* 0x00000006001e7202 */ /* 0x000fe20000000f00 */
[----:B------:R-:W-:-:S03]  /*10e0*/  IMAD.MOV.U32 R31, RZ, RZ, R7 ;  /* 0x000000ffff1f7224 */ /* 0x000fc600078e0007 */
[----:B------:R-:W-:Y:S01]  /*10f0*/  ISETP.NE.AND P0, PT, R26, RZ, PT ;  /* 0x000000ff1a00720c */ /* 0x000fe20003f05270 */
[----:B------:R-:W-:-:S07]  /*1100*/  DFMA R28, R32, R8, R28 ;  /* 0x00000008201c722b */ /* 0x000fce000000001c */
[----:B------:R1:W-:Y:S05]  /*1110*/  ST.E.64 desc[UR36][R4.64], R28 ;  /* 0x0000001c04007985 */ /* 0x0003ea000c101b24 */
[----:B------:R-:W-:Y:S05]  /*1120*/  @P0 BRA `(.L_x_116) ;  /* 0xfffffff400880947 */ /* 0x000fea000383ffff */
.L_x_107:
[----:B------:R-:W-:Y:S05]  /*1130*/  BSYNC.RECONVERGENT B2 ;  /* 0x0000000000027941 */ /* 0x000fea0003800200 */
.L_x_106:
        /* <DEDUP_REMOVED lines=50> */
.L_x_118:
[----:B------:R-:W-:Y:S05]  /*1460*/  BSYNC.RECONVERGENT B2 ;  /* 0x0000000000027941 */ /* 0x000fea0003800200 */
.L_x_117:
        /* <DEDUP_REMOVED lines=27> */
.L_x_120:
[----:B------:R-:W-:Y:S05]  /*1620*/  BSYNC.RECONVERGENT B2 ;  /* 0x0000000000027941 */ /* 0x000fea0003800200 */
.L_x_119:
[----:B------:R-:W-:Y:S01]  /*1630*/  DADD R2, -R6, -R2 ;  /* 0x0000000006027229 */ /* 0x000fe20000000902 */
[----:B------:R2:W-:Y:S07]  /*1640*/  ST.E.64 desc[UR36][R4.64+0x8], R6 ;  /* 0x0000080604007985 */ /* 0x0005ee000c101b24 */
[----:B------:R-:W-:-:S07]  /*1650*/  DFMA R2, R24, R2, R26 ;  /* 0x000000021802722b */ /* 0x000fce000000001a */
[----:B------:R2:W-:Y:S04]  /*1660*/  ST.E.64 desc[UR36][R4.64], R2 ;  /* 0x0000000204007985 */ /* 0x0005e8000c101b24 */
.L_x_105:
[----:B------:R-:W-:Y:S05]  /*1670*/  BSYNC.RECONVERGENT B1 ;  /* 0x0000000000017941 */ /* 0x000fea0003800200 */
.L_x_104:
        /* <DEDUP_REMOVED lines=24> */
[----:B0-----:R-:W-:Y:S05]  /*1800*/  CALL.REL.NOINC `($__internal_1_$__cuda_sm20_div_rn_f64_full) ;  /* 0x0000003800fc7944 */ /* 0x001fea0003c00000 */
[----:B------:R-:W-:Y:S02]  /*1810*/  IMAD.MOV.U32 R2, RZ, RZ, R14 ;  /* 0x000000ffff027224 */ /* 0x000fe400078e000e */
[----:B------:R-:W-:-:S07]  /*1820*/  IMAD.MOV.U32 R3, RZ, RZ, R15 ;  /* 0x000000ffff037224 */ /* 0x000fce00078e000f */
.L_x_121:
[----:B------:R-:W1:Y:S08]  /*1830*/  LDC.64 R10, c[0x0][0x3c8] ;  /* 0x0000f200ff0a7b82 */ /* 0x000e700000000a00 */
[----:B------:R-:W2:Y:S08]  /*1840*/  LDC.64 R8, c[0x0][0x3b8] ;  /* 0x0000ee00ff087b82 */ /* 0x000eb00000000a00 */
[----:B------:R-:W3:Y:S01]  /*1850*/  LDC.64 R30, c[0x0][0x3f8] ;  /* 0x0000fe00ff1e7b82 */ /* 0x000ee20000000a00 */
[----:B-1----:R-:W4:Y:S04]  /*1860*/  LDG.E.64 R10, desc[UR36][R10.64] ;  /* 0x000000240a0a7981 */ /* 0x002f28000c1e1b00 */
[----:B--2---:R-:W2:Y:S03]  /*1870*/  LDG.E.64 R8, desc[UR36][R8.64] ;  /* 0x0000002408087981 */ /* 0x004ea6000c1e1b00 */
[----:B------:R-:W1:Y:S01]  /*1880*/  LDC.64 R6, c[0x0][0x3b0] ;  /* 0x0000ec00ff067b82 */ /* 0x000e620000000a00 */
[----:B---3--:R-:W-:-:S06]  /*1890*/  IMAD.WIDE R30, R19, 0x8, R30 ;  /* 0x00000008131e7825 */ /* 0x008fcc00078e021e */
[----:B------:R-:W5:Y:S01]  /*18a0*/  LDG.E.64 R30, desc[UR36][R30.64] ;  /* 0x000000241e1e7981 */ /* 0x000f62000c1e1b00 */
[----:B------:R-:W-:-:S03]  /*18b0*/  IMAD.MOV.U32 R12, RZ, RZ, 0x1 ;  /* 0x00000001ff0c7424 */ /* 0x000fc600078e00ff */
[----:B-1----:R1:W5:Y:S01]  /*18c0*/  LDG.E R33, desc[UR36][R6.64] ;  /* 0x0000002406217981 */ /* 0x002362000c1e1900 */
[----:B------:R3:W0:Y:S08]  /*18d0*/  F2I.F64.CEIL R18, R2 ;  /* 0x0000000200127311 */ /* 0x0006300000309100 */
[----:B----4-:R-:W4:Y:S02]  /*18e0*/  MUFU.RCP64H R13, R11 ;  /* 0x0000000b000d7308 */ /* 0x010f240000001800 */
[----:B----4-:R-:W-:-:S08]  /*18f0*/  DFMA R14, -R10, R12, 1 ;  /* 0x3ff000000a0e742b */ /* 0x010fd0000000010c */
[----:B------:R-:W-:-:S08]  /*1900*/  DFMA R14, R14, R14, R14 ;  /* 0x0000000e0e0e722b */ /* 0x000fd0000000000e */
[----:B------:R-:W-:-:S08]  /*1910*/  DFMA R14, R12, R14, R12 ;  /* 0x0000000e0c0e722b */ /* 0x000fd0000000000c */
[----:B------:R-:W-:-:S08]  /*1920*/  DFMA R12, -R10, R14, 1 ;  /* 0x3ff000000a0c742b */ /* 0x000fd0000000010e */
[----:B------:R-:W-:-:S08]  /*1930*/  DFMA R12, R14, R12, R14 ;  /* 0x0000000c0e0c722b */ /* 0x000fd0000000000e */
[----:B--2---:R-:W-:-:S08]  /*1940*/  DMUL R14, R8, R12 ;  /* 0x0000000c080e7228 */ /* 0x004fd00000000000 */
[----:B------:R-:W-:-:S08]  /*1950*/  DFMA R20, -R10, R14, R8 ;  /* 0x0000000e0a14722b */ /* 0x000fd00000000108 */
[----:B-1----:R-:W-:Y:S01]  /*1960*/  DFMA R6, R12, R20, R14 ;  /* 0x000000140c06722b */ /* 0x002fe2000000000e */
[----:B------:R-:W-:-:S09]  /*1970*/  FSETP.GEU.AND P1, PT, |R9|, 6.5827683646048100446e-37, PT ;  /* 0x036000000900780b */ /* 0x000fd20003f2e200 */
[----:B------:R-:W-:-:S05]  /*1980*/  FFMA R0, RZ, R11, R7 ;  /* 0x0000000bff007223 */ /* 0x000fca0000000007 */
[----:B------:R-:W-:-:S13]  /*1990*/  FSETP.GT.AND P0, PT, |R0|, 1.469367938527859385e-39, PT ;  /* 0x001000000000780b */ /* 0x000fda0003f04200 */
[----:B0--3--:R-:W-:Y:S05]  /*19a0*/  @P0 BRA P1, `(.L_x_122) ;  /* 0x00000000001c0947 */ /* 0x009fea0000800000 */
[----:B------:R-:W-:Y:S01]  /*19b0*/  IMAD.MOV.U32 R6, RZ, RZ, R8 ;  /* 0x000000ffff067224 */ /* 0x000fe200078e0008 */
[----:B------:R-:W-:Y:S01]  /*19c0*/  MOV R8, R10 ;  /* 0x0000000a00087202 */ /* 0x000fe20000000f00 */
[----:B------:R-:W-:Y:S01]  /*19d0*/  IMAD.MOV.U32 R7, RZ, RZ, R9 ;  /* 0x000000ffff077224 */ /* 0x000fe200078e0009 */
[----:B------:R-:W-:-:S07]  /*19e0*/  MOV R0, 0x1a00 ;  /* 0x00001a0000007802 */ /* 0x000fce0000000f00 */
[----:B-----5:R-:W-:Y:S05]  /*19f0*/  CALL.REL.NOINC `($__internal_1_$__cuda_sm20_div_rn_f64_full) ;  /* 0x0000003800807944 */ /* 0x020fea0003c00000 */
[----:B------:R-:W-:Y:S02]  /*1a00*/  IMAD.MOV.U32 R6, RZ, RZ, R14 ;  /* 0x000000ffff067224 */ /* 0x000fe400078e000e */
[----:B------:R-:W-:-:S07]  /*1a10*/  IMAD.MOV.U32 R7, RZ, RZ, R15 ;  /* 0x000000ffff077224 */ /* 0x000fce00078e000f */
.L_x_122:
        /* <DEDUP_REMOVED lines=16> */
.L_x_127:
        /* <DEDUP_REMOVED lines=23> */
.L_x_126:
[----:B------:R-:W-:Y:S05]  /*1c90*/  BSYNC.RECONVERGENT B1 ;  /* 0x0000000000017941 */ /* 0x000fea0003800200 */
.L_x_125:
        /* <DEDUP_REMOVED lines=16> */
.L_x_129:
[----:B------:R-:W-:Y:S05]  /*1da0*/  BSYNC.RECONVERGENT B1 ;  /* 0x0000000000017941 */ /* 0x000fea0003800200 */
.L_x_128:
        /* <DEDUP_REMOVED lines=13> */
.L_x_130:
[----:B------:R-:W-:Y:S01]  /*1e80*/  VIADD R0, R0, 0x1 ;  /* 0x0000000100007836 */ /* 0x000fe20000000000 */
[----:B------:R0:W-:Y:S04]  /*1e90*/  ST.E.64 desc[UR36][R2.64], RZ ;  /* 0x000000ff02007985 */ /* 0x0001e8000c101b24 */
[----:B------:R-:W-:Y:S02]  /*1ea0*/  ISETP.NE.AND P0, PT, R0, RZ, PT ;  /* 0x000000ff0000720c */ /* 0x000fe40003f05270 */
[----:B0-----:R-:W-:-:S05]  /*1eb0*/  IADD3 R2, P1, PT, R2, 0x8, RZ ;  /* 0x0000000802027810 */ /* 0x001fca0007f3e0ff */
[----:B------:R-:W-:-:S06]  /*1ec0*/  IMAD.X R3, RZ, RZ, R3, P1 ;  /* 0x000000ffff037224 */ /* 0x000fcc00008e0603 */
[----:B------:R-:W-:Y:S05]  /*1ed0*/  @P0 BRA `(.L_x_130) ;  /* 0xfffffffc00e80947 */ /* 0x000fea000383ffff */
.L_x_124:
[----:B------:R-:W-:Y:S05]  /*1ee0*/  BSYNC.RECONVERGENT B0 ;  /* 0x0000000000007941 */ /* 0x000fea0003800200 */
.L_x_123:
        /* <DEDUP_REMOVED lines=15> */
.L_x_152:
        /* <DEDUP_REMOVED lines=48> */
[----:B-----5:R-:W-:Y:S05]  /*22e0*/  CALL.REL.NOINC `($__internal_1_$__cuda_sm20_div_rn_f64_full) ;  /* 0x0000003000447944 */ /* 0x020fea0003c00000 */
[----:B------:R-:W-:Y:S02]  /*22f0*/  IMAD.MOV.U32 R2, RZ, RZ, R14 ;  /* 0x000000ffff027224 */ /* 0x000fe400078e000e */
[----:B------:R-:W-:-:S07]  /*2300*/  IMAD.MOV.U32 R3, RZ, RZ, R15 ;  /* 0x000000ffff037224 */ /* 0x000fce00078e000f */
.L_x_137:
[----:B------:R-:W-:Y:S05]  /*2310*/  BSYNC.RECONVERGENT B4 ;  /* 0x0000000000047941 */ /* 0x000fea0003800200 */
.L_x_136:
        /* <DEDUP_REMOVED lines=27> */
.L_x_139:
[----:B------:R-:W-:Y:S05]  /*24d0*/  BSYNC.RECONVERGENT B4 ;  /* 0x0000000000047941 */ /* 0x000fea0003800200 */
.L_x_138:
[----:B------:R-:W-:Y:S01]  /*24e0*/  DADD R8, -R2, -R6 ;  /* 0x0000000002087229 */ /* 0x000fe20000000906 */
[----:B------:R0:W-:Y:S07]  /*24f0*/  ST.E.64 desc[UR36][R4.64+0x8], R6 ;  /* 0x0000080604007985 */ /* 0x0001ee000c101b24 */
[----:B------:R-:W-:-:S07]  /*2500*/  DFMA R8, R44, R8, R40 ;  /* 0x000000082c08722b */ /* 0x000fce0000000028 */
[----:B------:R0:W-:Y:S04]  /*2510*/  ST.E.64 desc[UR36][R4.64], R8 ;  /* 0x0000000804007985 */ /* 0x0001e8000c101b24 */
[----:B------:R-:W2:Y:S01]  /*2520*/  LD.E.64 R40, desc[UR36][R32.64] ;  /* 0x0000002420287980 */ /* 0x000ea2000c101b00 */
[----:B------:R-:W-:Y:S01]  /*2530*/  BSSY.RECONVERGENT B4, `(.L_x_140) ;  /* 0x0000031000047945 */ /* 0x000fe20003800200 */
[----:B------:R-:W-:Y:S01]  /*2540*/  IMAD.MOV.U32 R42, RZ, RZ, 0x1 ;  /* 0x00000001ff2a7424 */ /* 0x000fe200078e00ff */
[----:B------:R-:W-:Y:S01]  /*2550*/  MOV R44, R6 ;  /* 0x00000006002c7202 */ /* 0x000fe20000000f00 */
        /* <DEDUP_REMOVED lines=32> */
[----:B------:R-:W-:Y:S05]  /*2760*/  CALL.REL.NOINC `($__internal_1_$__cuda_sm20_div_rn_f64_full) ;  /* 0x0000002c00247944 */ /* 0x000fea0003c00000 */
[----:B------:R-:W-:Y:S02]  /*2770*/  IMAD.MOV.U32 R2, RZ, RZ, R14 ;  /* 0x000000ffff027224 */ /* 0x000fe400078e000e */
[----:B------:R-:W-:-:S07]  /*2780*/  IMAD.MOV.U32 R3, RZ, RZ, R15 ;  /* 0x000000ffff037224 */ /* 0x000fce00078e000f */
.L_x_143:
[----:B------:R-:W-:Y:S05]  /*2790*/  BSYNC.RECONVERGENT B5 ;  /* 0x0000000000057941 */ /* 0x000fea0003800200 */
.L_x_142:
        /* <DEDUP_REMOVED lines=10> */
.L_x_141:
[----:B------:R-:W-:Y:S05]  /*2840*/  BSYNC.RECONVERGENT B4 ;  /* 0x0000000000047941 */ /* 0x000fea0003800200 */
.L_x_140:
        /* <DEDUP_REMOVED lines=21> */
[----:B------:R-:W-:Y:S01]  /*29a0*/  IMAD.MOV.U32 R6, RZ, RZ, 0x1 ;  /* 0x00000001ff067424 */ /* 0x000fe200078e00ff */
        /* <DEDUP_REMOVED lines=16> */
[----:B------:R-:W-:Y:S01]  /*2ab0*/  MOV R6, R12 ;  /* 0x0000000c00067202 */ /* 0x000fe20000000f00 */
[----:B------:R-:W-:Y:S01]  /*2ac0*/  IMAD.MOV.U32 R7, RZ, RZ, R13 ;  /* 0x000000ffff077224 */ /* 0x000fe200078e000d */
[----:B------:R-:W-:Y:S01]  /*2ad0*/  MOV R0, 0x2b10 ;  /* 0x00002b1000007802 */ /* 0x000fe20000000f00 */
[----:B------:R-:W-:Y:S02]  /*2ae0*/  IMAD.MOV.U32 R8, RZ, RZ, R14 ;  /* 0x000000ffff087224 */ /* 0x000fe400078e000e */
[----:B------:R-:W-:-:S07]  /*2af0*/  IMAD.MOV.U32 R11, RZ, RZ, R15 ;  /* 0x000000ffff0b7224 */ /* 0x000fce00078e000f */
[----:B------:R-:W-:Y:S05]  /*2b00*/  CALL.REL.NOINC `($__internal_1_$__cuda_sm20_div_rn_f64_full) ;  /* 0x00000028003c7944 */ /* 0x000fea0003c00000 */
[----:B------:R-:W-:Y:S01]  /*2b10*/  IMAD.MOV.U32 R2, RZ, RZ, R14 ;  /* 0x000000ffff027224 */ /* 0x000fe200078e000e */
[----:B------:R-:W-:-:S07]  /*2b20*/  MOV R3, R15 ;  /* 0x0000000f00037202 */ /* 0x000fce0000000f00 */
.L_x_145:
[----:B------:R-:W-:Y:S05]  /*2b30*/  BSYNC.RECONVERGENT B4 ;  /* 0x0000000000047941 */ /* 0x000fea0003800200 */
.L_x_144:
        /* <DEDUP_REMOVED lines=27> */
.L_x_147:
[----:B------:R-:W-:Y:S05]  /*2cf0*/  BSYNC.RECONVERGENT B4 ;  /* 0x0000000000047941 */ /* 0x000fea0003800200 */
.L_x_146:
        /* <DEDUP_REMOVED lines=41> */
.L_x_151:
[----:B------:R-:W-:Y:S05]  /*2f90*/  BSYNC.RECONVERGENT B5 ;  /* 0x0000000000057941 */ /* 0x000fea0003800200 */
.L_x_150:
[----:B------:R-:W0:Y:S02]  /*2fa0*/  F2I.F64.TRUNC R7, R2 ;  /* 0x0000000200077311 */ /* 0x000e24000030d100 */
[----:B0-----:R-:W-:-:S05]  /*2fb0*/  IMAD.WIDE R6, R7, 0x8, R30 ;  /* 0x0000000807067825 */ /* 0x001fca00078e021e */
[----:B------:R-:W2:Y:S02]  /*2fc0*/  LD.E.64 R8, desc[UR36][R6.64] ;  /* 0x0000002406087980 */ /* 0x000ea4000c101b00 */
[----:B--2---:R-:W-:-:S07]  /*2fd0*/  DADD R8, R8, 1 ;  /* 0x3ff0000008087429 */ /* 0x004fce0000000000 */
[----:B------:R0:W-:Y:S04]  /*2fe0*/  ST.E.64 desc[UR36][R6.64], R8 ;  /* 0x0000000806007985 */ /* 0x0001e8000c101b24 */
[----:B------:R0:W5:Y:S01]  /*2ff0*/  LD.E.64 R34, desc[UR36][R32.64] ;  /* 0x0000002420227980 */ /* 0x000162000c101b00 */
[----:B------:R-:W-:-:S07]  /*3000*/  VIADD R37, R37, 0x1 ;  /* 0x0000000125257836 */ /* 0x000fce0000000000 */
.L_x_149:
[----:B------:R-:W-:Y:S05]  /*3010*/  BSYNC.RECONVERGENT B4 ;  /* 0x0000000000047941 */ /* 0x000fea0003800200 */
.L_x_148:
[----:B------:R-:W-:Y:S05]  /*3020*/  @P1 BRA `(.L_x_152) ;  /* 0xffffffec00ec1947 */ /* 0x000fea000383ffff */
[----:B------:R-:W-:Y:S05]  /*3030*/  BSYNC.RECONVERGENT B3 ;  /* 0x0000000000037941 */ /* 0x000fea0003800200 */
.L_x_135:
[----:B------:R-:W-:-:S13]  /*3040*/  LOP3.LUT P0, RZ, R39, 0xff, RZ, 0xc0, !PT ;  /* 0x000000ff27ff7812 */ /* 0x000fda000780c0ff */
.L_x_134:
[----:B------:R-:W-:Y:S05]  /*3050*/  BSYNC.RECONVERGENT B2 ;  /* 0x0000000000027941 */ /* 0x000fea0003800200 */
.L_x_133:
[----:B------:R-:W-:Y:S01]  /*3060*/  LOP3.LUT R36, R36, 0x1, RZ, 0xc0, !PT ;  /* 0x0000000124247812 */ /* 0x000fe200078ec0ff */
[----:B------:R-:W-:Y:S01]  /*3070*/  BSSY.RECONVERGENT B2, `(.L_x_153) ;  /* 0x000007b000027945 */ /* 0x000fe20003800200 */
[----:B------:R-:W-:Y:S02]  /*3080*/  IMAD.MOV.U32 R38, RZ, RZ, R37 ;  /* 0x000000ffff267224 */ /* 0x000fe400078e0025 */
        /* <DEDUP_REMOVED lines=48> */
[----:B-----5:R-:W-:Y:S05]  /*3390*/  CALL.REL.NOINC `($__internal_1_$__cuda_sm20_div_rn_f64_full) ;  /* 0x0000002000187944 */ /* 0x020fea0003c00000 */
[----:B------:R-:W-:Y:S02]  /*33a0*/  IMAD.MOV.U32 R2, RZ, RZ, R14 ;  /* 0x000000ffff027224 */ /* 0x000fe400078e000e */
[----:B------:R-:W-:-:S07]  /*33b0*/  IMAD.MOV.U32 R3, RZ, RZ, R15 ;  /* 0x000000ffff037224 */ /* 0x000fce00078e000f */
.L_x_156:
[----:B------:R-:W-:Y:S05]  /*33c0*/  BSYNC.RECONVERGENT B3 ;  /* 0x0000000000037941 */ /* 0x000fea0003800200 */
.L_x_155:
[----:B------:R0:W-:Y:S04]  /*33d0*/  ST.E.64 desc[UR36][R4.64+0x10], R2 ;  /* 0x0000100204007985 */ /* 0x0001e8000c101b24 */
[----:B------:R-:W2:Y:S01]  /*33e0*/  LD.E.64 R6, desc[UR36][R16.64+0x8] ;  /* 0x0000082410067980 */ /* 0x000ea2000c101b00 */
[C---:B------:R-:W-:Y:S01]  /*33f0*/  DFMA R40, R42.reuse, R36, R40 ;  /* 0x000000242a28722b */ /* 0x040fe20000000028 */
[----:B------:R-:W-:Y:S09]  /*3400*/  BSSY.RECONVERGENT B3, `(.L_x_157) ;  /* 0x0000018000037945 */ /* 0x000ff20003800200 */
[----:B------:R-:W-:Y:S01]  /*3410*/  FSETP.GEU.AND P2, PT, |R41|, 6.5827683646048100446e-37, PT ;  /* 0x036000002900780b */ /* 0x000fe20003f4e200 */
[----:B--2---:R-:W-:Y:S01]  /*3420*/  DFMA R12, -R42, R6, 1 ;  /* 0x3ff000002a0c742b */ /* 0x004fe20000000106 */
[----:B------:R-:W-:-:S05]  /*3430*/  MOV R6, 0x1 ;  /* 0x0000000100067802 */ /* 0x000fca0000000f00 */
        /* <DEDUP_REMOVED lines=17> */
[----:B-----5:R-:W-:Y:S05]  /*3550*/  CALL.REL.NOINC `($__internal_1_$__cuda_sm20_div_rn_f64_full) ;  /* 0x0000001c00a87944 */ /* 0x020fea0003c00000 */
[----:B------:R-:W-:Y:S01]  /*3560*/  MOV R6, R14 ;  /* 0x0000000e00067202 */ /* 0x000fe20000000f00 */
[----:B------:R-:W-:-:S07]  /*3570*/  IMAD.MOV.U32 R7, RZ, RZ, R15 ;  /* 0x000000ffff077224 */ /* 0x000fce00078e000f */
.L_x_158:
[----:B------:R-:W-:Y:S05]  /*3580*/  BSYNC.RECONVERGENT B3 ;  /* 0x0000000000037941 */ /* 0x000fea0003800200 */
.L_x_157:
[----:B------:R-:W-:Y:S01]  /*3590*/  DADD R2, -R6, -R2 ;  /* 0x0000000006027229 */ /* 0x000fe20000000902 */
[----:B------:R1:W-:Y:S07]  /*35a0*/  ST.E.64 desc[UR36][R4.64+0x8], R6 ;  /* 0x0000080604007985 */ /* 0x0003ee000c101b24 */
        /* <DEDUP_REMOVED lines=32> */
.L_x_160:
[----:B------:R-:W-:Y:S05]  /*37b0*/  BSYNC.RECONVERGENT B3 ;  /* 0x0000000000037941 */ /* 0x000fea0003800200 */
.L_x_159:
[----:B------:R-:W0:Y:S02]  /*37c0*/  F2I.F64.TRUNC R3, R2 ;  /* 0x0000000200037311 */ /* 0x000e24000030d100 */
[----:B0-----:R-:W-:-:S05]  /*37d0*/  IMAD.WIDE R30, R3, 0x8, R30 ;  /* 0x00000008031e7825 */ /* 0x001fca00078e021e */
[----:B------:R-:W2:Y:S01]  /*37e0*/  LD.E.64 R6, desc[UR36][R30.64] ;  /* 0x000000241e067980 */ /* 0x000ea2000c101b00 */
[----:B------:R-:W-:Y:S01]  /*37f0*/  VIADD R38, R38, 0x1 ;  /* 0x0000000126267836 */ /* 0x000fe20000000000 */
[----:B--2---:R-:W-:-:S07]  /*3800*/  DADD R6, R6, 1 ;  /* 0x3ff0000006067429 */ /* 0x004fce0000000000 */
[----:B------:R1:W-:Y:S04]  /*3810*/  ST.E.64 desc[UR36][R30.64], R6 ;  /* 0x000000061e007985 */ /* 0x0003e8000c101b24 */
.L_x_154:
[----:B------:R-:W-:Y:S05]  /*3820*/  BSYNC.RECONVERGENT B2 ;  /* 0x0000000000027941 */ /* 0x000fea0003800200 */
.L_x_153:
[----:B------:R-:W4:Y:S02]  /*3830*/  I2F.F64 R38, R38 ;  /* 0x0000002600267312 */ /* 0x000f240000201c00 */
[----:B----4-:R-:W-:-:S11]  /*3840*/  DADD R40, R38, 2.2204460492503130808e-16 ;  /* 0x3cb0000026287429 */ /* 0x010fd60000000000 */
.L_x_132:
[----:B------:R-:W-:Y:S05]  /*3850*/  BSYNC.RECONVERGENT B1 ;  /* 0x0000000000017941 */ /* 0x000fea0003800200 */
.L_x_131:
[----:B------:R-:W-:Y:S01]  /*3860*/  ISETP.GE.AND P0, PT, R18, 0x1, PT ;  /* 0x000000011200780c */ /* 0x000fe20003f06270 */
[----:B------:R-:W-:Y:S01]  /*3870*/  BSSY.RECONVERGENT B1, `(.L_x_161) ;  /* 0x000018e000017945 */ /* 0x000fe20003800200 */
[----:B------:R-:W-:-:S11]  /*3880*/  CS2R R26, SRZ ;  /* 0x00000000001a7805 */ /* 0x000fd6000001ff00 */
[----:B------:R-:W-:Y:S05]  /*3890*/  @!P0 BRA `(.L_x_162) ;  /* 0x00000018002c8947 */ /* 0x000fea0003800000 */
[----:B0-23--:R-:W0:Y:S02]  /*38a0*/  LDC.64 R2, c[0x0][0x3f8] ;  /* 0x0000fe00ff027b82 */ /* 0x00de240000000a00 */
[----:B0-----:R-:W-:-:S05]  /*38b0*/  IMAD.WIDE R2, R19, 0x8, R2 ;  /* 0x0000000813027825 */ /* 0x001fca00078e0202 */
[----:B------:R0:W5:Y:S01]  /*38c0*/  LDG.E.64 R24, desc[UR36][R2.64] ;  /* 0x0000002402187981 */ /* 0x000162000c1e1b00 */
[----:B------:R-:W-:Y:S01]  /*38d0*/  ISETP.NE.AND P0, PT, R18, 0x1, PT ;  /* 0x000000011200780c */ /* 0x000fe20003f05270 */
[----:B------:R-:W-:Y:S01]  /*38e0*/  BSSY.RECONVERGENT B2, `(.L_x_163) ;  /* 0x0000108000027945 */ /* 0x000fe20003800200 */
[----:B------:R-:W-:Y:S02]  /*38f0*/  CS2R R26, SRZ ;  /* 0x00000000001a7805 */ /* 0x000fe4000001ff00 */
[----:B-1----:R-:W-:-:S09]  /*3900*/  CS2R R30, SRZ ;  /* 0x00000000001e7805 */ /* 0x002fd2000001ff00 */
[----:B0-----:R-:W-:Y:S05]  /*3910*/  @!P0 BRA `(.L_x_164) ;  /* 0x0000001000108947 */ /* 0x001fea0003800000 */
[----:B------:R-:W-:Y:S01]  /*3920*/  LOP3.LUT R30, R18, 0x7ffffffe, RZ, 0xc0, !PT ;  /* 0x7ffffffe121e7812 */ /* 0x000fe200078ec0ff */
[----:B------:R-:W-:Y:S01]  /*3930*/  BSSY.RECONVERGENT B3, `(.L_x_165) ;  /* 0x0000101000037945 */ /* 0x000fe20003800200 */
[----:B-----5:R-:W-:Y:S02]  /*3940*/  IADD3 R28, P0, PT, R24, 0x8, RZ ;  /* 0x00000008181c7810 */ /* 0x020fe40007f1e0ff */
[----:B------:R-:W-:Y:S01]  /*3950*/  CS2R R26, SRZ ;  /* 0x00000000001a7805 */ /* 0x000fe2000001ff00 */
[----:B------:R-:W-:Y:S01]  /*3960*/  IMAD.MOV R31, RZ, RZ, -R30 ;  /* 0x000000ffff1f7224 */ /* 0x000fe200078e0a1e */
[----:B------:R-:W-:-:S09]  /*3970*/  IADD3.X R29, PT, PT, RZ, R25, RZ, P0, !PT ;  /* 0x00000019ff1d7210 */ /* 0x000fd200007fe4ff */
.L_x_179:
[----:B------:R-:W2:Y:S01]  /*3980*/  LD.E.64 R10, desc[UR36][R28.64+-0x8] ;  /* 0xfffff8241c0a7980 */ /* 0x000ea2000c101b00 */
[----:B------:R-:W-:Y:S01]  /*3990*/  VIADD R31, R31, 0x2 ;  /* 0x000000021f1f7836 */ /* 0x000fe20000000000 */
[----:B------:R-:W-:Y:S04]  /*39a0*/  BSSY.RECONVERGENT B4, `(.L_x_166) ;  /* 0x000007b000047945 */ /* 0x000fe80003800200 */
[----:B------:R-:W-:Y:S01]  /*39b0*/  ISETP.NE.AND P0, PT, R31, RZ, PT ;  /* 0x000000ff1f00720c */ /* 0x000fe20003f05270 */
        /* <DEDUP_REMOVED lines=23> */
[----:B------:R-:W-:Y:S02]  /*3b30*/  IMAD.MOV.U32 R2, RZ, RZ, R14 ;  /* 0x000000ffff027224 */ /* 0x000fe400078e000e */
[----:B------:R-:W-:-:S07]  /*3b40*/  IMAD.MOV.U32 R3, RZ, RZ, R15 ;  /* 0x000000ffff037224 */ /* 0x000fce00078e000f */
.L_x_169:
[----:B------:R-:W-:Y:S05]  /*3b50*/  BSYNC.RECONVERGENT B5 ;  /* 0x0000000000057941 */ /* 0x000fea0003800200 */
.L_x_168:
[----:B------:R-:W-:Y:S01]  /*3b60*/  ISETP.GT.AND P1, PT, R3, 0xfffff, PT ;  /* 0x000fffff0300780c */ /* 0x000fe20003f24270 */
[--C-:B------:R-:W-:Y:S01]  /*3b70*/  IMAD.MOV.U32 R7, RZ, RZ, R3.reuse ;  /* 0x000000ffff077224 */ /* 0x100fe200078e0003 */
[----:B------:R-:W-:Y:S01]  /*3b80*/  MOV R6, R2 ;  /* 0x0000000200067202 */ /* 0x000fe20000000f00 */
[----:B------:R-:W-:Y:S01]  /*3b90*/  IMAD.MOV.U32 R0, RZ, RZ, R3 ;  /* 0x000000ffff007224 */ /* 0x000fe200078e0003 */
[----:B------:R0:W-:Y:S01]  /*3ba0*/  ST.E.64 desc[UR36][R28.64+-0x8], R2 ;  /* 0xfffff8021c007985 */ /* 0x0001e2000c101b24 */
[----:B------:R-:W-:Y:S01]  /*3bb0*/  BSSY.RECONVERGENT B0, `(.L_x_170) ;  /* 0x0000051000007945 */ /* 0x000fe20003800200 */
[----:B------:R-:W-:-:S07]  /*3bc0*/  MOV R23, 0xfffffc01 ;  /* 0xfffffc0100177802 */ /* 0x000fce0000000f00 */
[----:B------:R-:W-:Y:S01]  /*3bd0*/  @!P1 DMUL R6, R2, 1.80143985094819840000e+16 ;  /* 0x4350000002069828 */ /* 0x000fe20000000000 */
[----:B------:R-:W-:-:S09]  /*3be0*/  @!P1 IMAD.MOV.U32 R23, RZ, RZ, -0x435 ;  /* 0xfffffbcbff179424 */ /* 0x000fd200078e00ff */
        /* <DEDUP_REMOVED lines=8> */
[----:B------:R-:W-:Y:S01]  /*3c70*/  UMOV UR4, 0x3ae80f1e ;  /* 0x3ae80f1e00047882 */ /* 0x000fe20000000000 */
[----:B------:R-:W-:Y:S01]  /*3c80*/  IMAD.MOV.U32 R20, RZ, RZ, -0x748574fc ;  /* 0x8b7a8b04ff147424 */ /* 0x000fe200078e00ff */
[----:B------:R-:W-:Y:S01]  /*3c90*/  LOP3.LUT R7, R6, 0x3ff00000, RZ, 0xfc, !PT ;  /* 0x3ff0000006077812 */ /* 0x000fe200078efcff */
[----:B------:R-:W-:Y:S01]  /*3ca0*/  IMAD.MOV.U32 R6, RZ, RZ, R8 ;  /* 0x000000ffff067224 */ /* 0x000fe200078e0008 */
[----:B------:R-:W-:Y:S01]  /*3cb0*/  UMOV UR5, 0x3eb1380b ;  /* 0x3eb1380b00057882 */ /* 0x000fe20000000000 */
[----:B------:R-:W-:Y:S01]  /*3cc0*/  IMAD.MOV.U32 R21, RZ, RZ, 0x3ed0ee25 ;  /* 0x3ed0ee25ff157424 */ /* 0x000fe200078e00ff */
        /* <DEDUP_REMOVED lines=57> */
.L_x_171:
[----:B------:R-:W-:Y:S01]  /*4060*/  IMAD.MOV.U32 R8, RZ, RZ, 0x0 ;  /* 0x00000000ff087424 */ /* 0x000fe200078e00ff */
[----:B------:R-:W-:Y:S01]  /*4070*/  LOP3.LUT P1, RZ, R7, 0x7fffffff, RZ, 0xc0, !PT ;  /* 0x7fffffff07ff7812 */ /* 0x000fe2000782c0ff */
[----:B------:R-:W-:-:S06]  /*4080*/  IMAD.MOV.U32 R9, RZ, RZ, 0x7ff00000 ;  /* 0x7ff00000ff097424 */ /* 0x000fcc00078e00ff */
[----:B------:R-:W-:-:S10]  /*4090*/  DFMA R8, R6, R8, +INF ;  /* 0x7ff000000608742b */ /* 0x000fd40000000008 */
[----:B------:R-:W-:Y:S02]  /*40a0*/  FSEL R6, R8, RZ, P1 ;  /* 0x000000ff08067208 */ /* 0x000fe40000800000 */
[----:B------:R-:W-:-:S07]  /*40b0*/  FSEL R7, R9, -QNAN , P1 ;  /* 0xfff0000009077808 */ /* 0x000fce0000800000 */
.L_x_172:
[----:B------:R-:W-:Y:S05]  /*40c0*/  BSYNC.RECONVERGENT B0 ;  /* 0x0000000000007941 */ /* 0x000fea0003800200 */
.L_x_170:
        /* <DEDUP_REMOVED lines=8> */
.L_x_167:
[----:B------:R-:W-:Y:S05]  /*4150*/  BSYNC.RECONVERGENT B4 ;  /* 0x0000000000047941 */ /* 0x000fea0003800200 */
.L_x_166:
[----:B------:R-:W2:Y:S01]  /*4160*/  LD.E.64 R8, desc[UR36][R28.64] ;  /* 0x000000241c087980 */ /* 0x000ea2000c101b00 */
[----:B------:R-:W-:Y:S01]  /*4170*/  BSSY.RECONVERGENT B4, `(.L_x_173) ;  /* 0x0000079000047945 */ /* 0x000fe20003800200 */
        /* <DEDUP_REMOVED lines=25> */
.L_x_176:
[----:B------:R-:W-:Y:S05]  /*4310*/  BSYNC.RECONVERGENT B5 ;  /* 0x0000000000057941 */ /* 0x000fea0003800200 */
.L_x_175:
[----:B------:R-:W-:Y:S01]  /*4320*/  ISETP.GT.AND P1, PT, R3, 0xfffff, PT ;  /* 0x000fffff0300780c */ /* 0x000fe20003f24270 */
[--C-:B------:R-:W-:Y:S01]  /*4330*/  IMAD.MOV.U32 R6, RZ, RZ, R2.reuse ;  /* 0x000000ffff067224 */ /* 0x100fe200078e0002 */
[----:B------:R-:W-:Y:S01]  /*4340*/  BSSY.RECONVERGENT B0, `(.L_x_177) ;  /* 0x0000052000007945 */ /* 0x000fe20003800200 */
[--C-:B------:R-:W-:Y:S02]  /*4350*/  IMAD.MOV.U32 R7, RZ, RZ, R3.reuse ;  /* 0x000000ffff077224 */ /* 0x100fe400078e0003 */
[----:B------:R-:W-:Y:S02]  /*4360*/  IMAD.MOV.U32 R0, RZ, RZ, R3 ;  /* 0x000000ffff007224 */ /* 0x000fe400078e0003 */
[----:B------:R-:W-:Y:S02]  /*4370*/  IMAD.MOV.U32 R10, RZ, RZ, R2 ;  /* 0x000000ffff0a7224 */ /* 0x000fe400078e0002 */
[----:B------:R-:W-:-:S04]  /*4380*/  IMAD.MOV.U32 R23, RZ, RZ, -0x3ff ;  /* 0xfffffc01ff177424 */ /* 0x000fc800078e00ff */
[----:B------:R-:W-:Y:S01]  /*4390*/  @!P1 DMUL R6, R2, 1.80143985094819840000e+16 ;  /* 0x4350000002069828 */ /* 0x000fe20000000000 */
[----:B------:R-:W-:-:S09]  /*43a0*/  @!P1 IMAD.MOV.U32 R23, RZ, RZ, -0x435 ;  /* 0xfffffbcbff179424 */ /* 0x000fd200078e00ff */
[----:B------:R-:W-:Y:S01]  /*43b0*/  @!P1 IMAD.MOV.U32 R0, RZ, RZ, R7 ;  /* 0x000000ffff009224 */ /* 0x000fe200078e0007 */
[----:B------:R-:W-:-:S04]  /*43c0*/  @!P1 MOV R10, R6 ;  /* 0x00000006000a9202 */ /* 0x000fc80000000f00 */
[----:B------:R-:W-:-:S04]  /*43d0*/  IADD3 R8, PT, PT, R0, -0x1, RZ ;  /* 0xffffffff00087810 */ /* 0x000fc80007ffe0ff */
        /* <DEDUP_REMOVED lines=14> */
[----:B------:R-:W-:Y:S01]  /*44c0*/  MOV R10, RZ ;  /* 0x000000ff000a7202 */ /* 0x000fe20000000f00 */
        /* <DEDUP_REMOVED lines=57> */
.L_x_178:
[----:B------:R-:W-:Y:S05]  /*4860*/  BSYNC.RECONVERGENT B0 ;  /* 0x0000000000007941 */ /* 0x000fea0003800200 */
.L_x_177:
        /* <DEDUP_REMOVED lines=9> */
.L_x_174:
[----:B------:R-:W-:Y:S05]  /*4900*/  BSYNC.RECONVERGENT B4 ;  /* 0x0000000000047941 */ /* 0x000fea0003800200 */
.L_x_173:
[----:B------:R-:W-:-:S04]  /*4910*/  IADD3 R28, P1, PT, R28, 0x10, RZ ;  /* 0x000000101c1c7810 */ /* 0x000fc80007f3e0ff */
[----:B------:R-:W-:Y:S01]  /*4920*/  IADD3.X R29, PT, PT, RZ, R29, RZ, P1, !PT ;  /* 0x0000001dff1d7210 */ /* 0x000fe20000ffe4ff */
[----:B------:R-:W-:Y:S08]  /*4930*/  @P0 BRA `(.L_x_179) ;  /* 0xfffffff000100947 */ /* 0x000ff0000383ffff */
[----:B------:R-:W-:Y:S05]  /*4940*/  BSYNC.RECONVERGENT B3 ;  /* 0x0000000000037941 */ /* 0x000fea0003800200 */
.L_x_165:
[----:B------:R-:W-:-:S07]  /*4950*/  IMAD.MOV.U32 R31, RZ, RZ, RZ ;  /* 0x000000ffff1f7224 */ /* 0x000fce00078e00ff */
.L_x_164:
[----:B------:R-:W-:Y:S05]  /*4960*/  BSYNC.RECONVERGENT B2 ;  /* 0x0000000000027941 */ /* 0x000fea0003800200 */
.L_x_163:
        /* <DEDUP_REMOVED lines=31> */
.L_x_181:
[----:B------:R-:W-:Y:S05]  /*4b60*/  BSYNC.RECONVERGENT B2 ;  /* 0x0000000000027941 */ /* 0x000fea0003800200 */
.L_x_180:
[----:B------:R-:W-:Y:S01]  /*4b70*/  ISETP.GT.AND P0, PT, R3, 0xfffff, PT ;  /* 0x000fffff0300780c */ /* 0x000fe20003f04270 */
[--C-:B------:R-:W-:Y:S01]  /*4b80*/  IMAD.MOV.U32 R6, RZ, RZ, R2.reuse ;  /* 0x000000ffff067224 */ /* 0x100fe200078e0002 */
[----:B------:R-:W-:Y:S01]  /*4b90*/  MOV R7, R3 ;  /* 0x0000000300077202 */ /* 0x000fe20000000f00 */
[----:B------:R-:W-:Y:S01]  /*4ba0*/  IMAD.MOV.U32 R0, RZ, RZ, R3 ;  /* 0x000000ffff007224 */ /* 0x000fe200078e0003 */
[----:B------:R-:W-:Y:S01]  /*4bb0*/  BSSY.RECONVERGENT B0, `(.L_x_182) ;  /* 0x0000050000007945 */ /* 0x000fe20003800200 */
[----:B------:R-:W-:Y:S02]  /*4bc0*/  IMAD.MOV.U32 R10, RZ, RZ, R2 ;  /* 0x000000ffff0a7224 */ /* 0x000fe400078e0002 */
[----:B------:R-:W-:-:S06]  /*4bd0*/  IMAD.MOV.U32 R23, RZ, RZ, -0x3ff ;  /* 0xfffffc01ff177424 */ /* 0x000fcc00078e00ff */
[----:B------:R-:W-:Y:S01]  /*4be0*/  @!P0 DMUL R6, R2, 1.80143985094819840000e+16 ;  /* 0x4350000002068828 */ /* 0x000fe20000000000 */
[----:B------:R-:W-:-:S09]  /*4bf0*/  @!P0 IMAD.MOV.U32 R23, RZ, RZ, -0x435 ;  /* 0xfffffbcbff178424 */ /* 0x000fd200078e00ff */
[----:B------:R-:W-:Y:S02]  /*4c00*/  @!P0 IMAD.MOV.U32 R0, RZ, RZ, R7 ;  /* 0x000000ffff008224 */ /* 0x000fe400078e0007 */
[----:B------:R-:W-:Y:S02]  /*4c10*/  @!P0 IMAD.MOV.U32 R10, RZ, RZ, R6 ;  /* 0x000000ffff0a8224 */ /* 0x000fe400078e0006 */
[----:B------:R-:W-:-:S05]  /*4c20*/  VIADD R8, R0, 0xffffffff ;  /* 0xffffffff00087836 */ /* 0x000fca0000000000 */
[----:B------:R-:W-:-:S13]  /*4c30*/  ISETP.GE.U32.AND P1, PT, R8, 0x7fefffff, PT ;  /* 0x7fefffff0800780c */ /* 0x000fda0003f26070 */
[----:B------:R-:W-:Y:S01]  /*4c40*/  @P1 IMAD.MOV.U32 R8, RZ, RZ, 0x0 ;  /* 0x00000000ff081424 */ /* 0x000fe200078e00ff */
[----:B------:R-:W-:Y:S02]  /*4c50*/  @P1 MOV R9, 0x7ff00000 ;  /* 0x7ff0000000091802 */ /* 0x000fe40000000f00 */
[----:B------:R-:W-:-:S04]  /*4c60*/  @P1 LOP3.LUT P2, RZ, R7, 0x7fffffff, RZ, 0xc0, !PT ;  /* 0x7fffffff07ff1812 */ /* 0x000fc8000784c0ff */
[----:B------:R-:W-:-:S10]  /*4c70*/  @P1 DFMA R8, R6, R8, +INF ;  /* 0x7ff000000608142b */ /* 0x000fd40000000008 */
[----:B------:R-:W-:Y:S02]  /*4c80*/  @P1 FSEL R8, R8, RZ, P2 ;  /* 0x000000ff08081208 */ /* 0x000fe40001000000 */
[----:B------:R-:W-:Y:S01]  /*4c90*/  @P1 FSEL R9, R9, -QNAN , P2 ;  /* 0xfff0000009091808 */ /* 0x000fe20001000000 */
[----:B------:R-:W-:Y:S06]  /*4ca0*/  @P1 BRA `(.L_x_183) ;  /* 0x0000000400001947 */ /* 0x000fec0003800000 */
[----:B------:R-:W-:Y:S01]  /*4cb0*/  LOP3.LUT R6, R0, 0xfffff, RZ, 0xc0, !PT ;  /* 0x000fffff00067812 */ /* 0x000fe200078ec0ff */
[----:B------:R-:W-:Y:S01]  /*4cc0*/  IMAD.MOV.U32 R20, RZ, RZ, -0x748574fc ;  /* 0x8b7a8b04ff147424 */ /* 0x000fe200078e00ff */
[----:B------:R-:W-:Y:S01]  /*4cd0*/  MOV R21, 0x3ed0ee25 ;  /* 0x3ed0ee2500157802 */ /* 0x000fe20000000f00 */
[----:B------:R-:W-:Y:S01]  /*4ce0*/  UMOV UR4, 0x3ae80f1e ;  /* 0x3ae80f1e00047882 */ /* 0x000fe20000000000 */
[----:B------:R-:W-:Y:S01]  /*4cf0*/  LOP3.LUT R7, R6, 0x3ff00000, RZ, 0xfc, !PT ;  /* 0x3ff0000006077812 */ /* 0x000fe200078efcff */
[----:B------:R-:W-:Y:S01]  /*4d00*/  UMOV UR5, 0x3eb1380b ;  /* 0x3eb1380b00057882 */ /* 0x000fe20000000000 */
[----:B------:R-:W-:Y:S01]  /*4d10*/  MOV R6, R10 ;  /* 0x0000000a00067202 */ /* 0x000fe20000000f00 */
[----:B------:R-:W-:Y:S01]  /*4d20*/  IMAD.MOV.U32 R10, RZ, RZ, RZ ;  /* 0x000000ffff0a7224 */ /* 0x000fe200078e00ff */
        /* <DEDUP_REMOVED lines=56> */
.L_x_183:
[----:B------:R-:W-:Y:S05]  /*50b0*/  BSYNC.RECONVERGENT B0 ;  /* 0x0000000000007941 */ /* 0x000fea0003800200 */
.L_x_182:
        /* <DEDUP_REMOVED lines=8> */
[----:B----4-:R-:W-:-:S11]  /*5140*/  DFMA R26, R6, -R10, R26 ;  /* 0x8000000a061a722b */ /* 0x010fd6000000001a */
.L_x_162:
[----:B------:R-:W-:Y:S05]  /*5150*/  BSYNC.RECONVERGENT B1 ;  /* 0x0000000000017941 */ /* 0x000fea0003800200 */
.L_x_161:
[----:B------:R-:W-:Y:S01]  /*5160*/  I2FP.F32.S32 R18, R18 ;  /* 0x0000001200127245 */ /* 0x000fe20000201400 */
[----:B0-23--:R-:W-:Y:S01]  /*5170*/  IMAD.MOV.U32 R2, RZ, RZ, 0x1 ;  /* 0x00000001ff027424 */ /* 0x00dfe200078e00ff */
[----:B------:R-:W-:Y:S01]  /*5180*/  FSETP.GEU.AND P1, PT, |R27|, 6.5827683646048100446e-37, PT ;  /* 0x036000001b00780b */ /* 0x000fe20003f2e200 */
[----:B------:R-:W-:Y:S01]  /*5190*/  BSSY.RECONVERGENT B1, `(.L_x_184) ;  /* 0x0000019000017945 */ /* 0x000fe20003800200 */
[----:B------:R-:W-:-:S13]  /*51a0*/  FSETP.GEU.AND P0, PT, |R18|, 1.175494350822287508e-38, PT ;  /* 0x008000001200780b */ /* 0x000fda0003f0e200 */
[----:B------:R-:W-:-:S04]  /*51b0*/  @!P0 FMUL R18, R18, 16777216 ;  /* 0x4b80000012128820 */ /* 0x000fc80000400000 */
[----:B------:R-:W0:Y:S02]  /*51c0*/  MUFU.LG2 R10, R18 ;  /* 0x00000012000a7308 */ /* 0x000e240000000c00 */
[----:B0-----:R-:W-:-:S06]  /*51d0*/  @!P0 FADD R10, R10, -24 ;  /* 0xc1c000000a0a8421 */ /* 0x001fcc0000000000 */
[----:B------:R-:W0:Y:S08]  /*51e0*/  F2F.F64.F32 R10, R10 ;  /* 0x0000000a000a7310 */ /* 0x000e300000201800 */
[----:B0-----:R-:W1:Y:S02]  /*51f0*/  MUFU.RCP64H R3, R11 ;  /* 0x0000000b00037308 */ /* 0x001e640000001800 */
        /* <DEDUP_REMOVED lines=14> */
[----:B------:R-:W-:-:S07]  /*52e0*/  MOV R0, 0x5300 ;  /* 0x0000530000007802 */ /* 0x000fce0000000f00 */
[----:B-----5:R-:W-:Y:S05]  /*52f0*/  CALL.REL.NOINC `($__internal_1_$__cuda_sm20_div_rn_f64_full) ;  /* 0x0000000000407944 */ /* 0x020fea0003c00000 */
[----:B------:R-:W-:Y:S02]  /*5300*/  IMAD.MOV.U32 R2, RZ, RZ, R14 ;  /* 0x000000ffff027224 */ /* 0x000fe400078e000e */
[----:B------:R-:W-:-:S07]  /*5310*/  IMAD.MOV.U32 R3, RZ, RZ, R15 ;  /* 0x000000ffff037224 */ /* 0x000fce00078e000f */
.L_x_185:
[----:B------:R-:W-:Y:S05]  /*5320*/  BSYNC.RECONVERGENT B1 ;  /* 0x0000000000017941 */ /* 0x000fea0003800200 */
.L_x_184:
[----:B------:R-:W0:Y:S01]  /*5330*/  LDC.64 R6, c[0x0][0x3e8] ;  /* 0x0000fa00ff067b82 */ /* 0x000e220000000a00 */
[----:B------:R-:W-:-:S07]  /*5340*/  MOV R18, 0x8 ;  /* 0x0000000800127802 */ /* 0x000fce0000000f00 */
[----:B------:R1:W2:Y:S01]  /*5350*/  LDC.64 R8, c[0x4][R18] ;  /* 0x0100000012087b82 */ /* 0x0002a20000000a00 */
[----:B0-----:R-:W-:-:S05]  /*5360*/  IMAD.WIDE R6, R19, 0x8, R6 ;  /* 0x0000000813067825 */ /* 0x001fca00078e0206 */
[----:B------:R1:W-:Y:S02]  /*5370*/  STG.E.64 desc[UR36][R6.64], R2 ;  /* 0x0000000206007986 */ /* 0x0003e4000c101b24 */
[----:B------:R-:W-:-:S07]  /*5380*/  LEPC R20, `(.L_x_186) ;  /* 0x000000001014794e */ /* 0x000fce0000000000 */
[----:B-12--5:R-:W-:Y:S05]  /*5390*/  CALL.ABS.NOINC R8 ;  /* 0x0000000008007343 */ /* 0x026fea0003c00000 */
.L_x_186:
[----:B------:R-:W0:Y:S01]  /*53a0*/  LDC.64 R18, c[0x4][R18] ;  /* 0x0100000012127b82 */ /* 0x000e220000000a00 */
[----:B------:R-:W-:Y:S01]  /*53b0*/  IMAD.MOV.U32 R4, RZ, RZ, R16 ;  /* 0x000000ffff047224 */ /* 0x000fe200078e0010 */
[----:B------:R-:W-:-:S07]  /*53c0*/  MOV R5, R17 ;  /* 0x0000001100057202 */ /* 0x000fce0000000f00 */
[----:B------:R-:W-:-:S07]  /*53d0*/  LEPC R20, `(.L_x_187) ;  /* 0x000000001014794e */ /* 0x000fce0000000000 */
[----:B0-----:R-:W-:Y:S05]  /*53e0*/  CALL.ABS.NOINC R18 ;  /* 0x0000000012007343 */ /* 0x001fea0003c00000 */
.L_x_187:
[----:B------:R-:W-:Y:S05]  /*53f0*/  EXIT ;  /* 0x000000000000794d */ /* 0x000fea0003800000 */
        .weak           $__internal_1_$__cuda_sm20_div_rn_f64_full
        .type           $__internal_1_$__cuda_sm20_div_rn_f64_full,@function
        .size           $__internal_1_$__cuda_sm20_div_rn_f64_full,(.L_x_195 - $__internal_1_$__cuda_sm20_div_rn_f64_full)
$__internal_1_$__cuda_sm20_div_rn_f64_full:
[----:B------:R-:W-:Y:S01]  /*5400*/  FSETP.GEU.AND P4, PT, |R7|, 1.469367938527859385e-39, PT ;  /* 0x001000000700780b */ /* 0x000fe20003f8e200 */
[----:B------:R-:W-:Y:S01]  /*5410*/  IMAD.MOV.U32 R10, RZ, RZ, R8 ;  /* 0x000000ffff0a7224 */ /* 0x000fe200078e0008 */
[C---:B------:R-:W-:Y:S01]  /*5420*/  FSETP.GEU.AND P2, PT, |R11|.reuse, 1.469367938527859385e-39, PT ;  /* 0x001000000b00780b */ /* 0x040fe20003f4e200 */
[----:B------:R-:W-:Y:S01]  /*5430*/  IMAD.MOV.U32 R49, RZ, RZ, 0x1ca00000 ;  /* 0x1ca00000ff317424 */ /* 0x000fe200078e00ff */
[----:B------:R-:W-:Y:S01]  /*5440*/  LOP3.LUT R9, R11, 0x800fffff, RZ, 0xc0, !PT ;  /* 0x800fffff0b097812 */ /* 0x000fe200078ec0ff */
[----:B------:R-:W-:Y:S01]  /*5450*/  IMAD.MOV.U32 R12, RZ, RZ, R6 ;  /* 0x000000ffff0c7224 */ /* 0x000fe200078e0006 */
[----:B------:R-:W-:Y:S01]  /*5460*/  LOP3.LUT R48, R7, 0x7ff00000, RZ, 0xc0, !PT ;  /* 0x7ff0000007307812 */ /* 0x000fe200078ec0ff */
[----:B------:R-:W-:Y:S01]  /*5470*/  BSSY.RECONVERGENT B0, `(.L_x_188) ;  /* 0x0000050000007945 */ /* 0x000fe20003800200 */
[----:B------:R-:W-:Y:S02]  /*5480*/  LOP3.LUT R9, R9, 0x3ff00000, RZ, 0xfc, !PT ;  /* 0x3ff0000009097812 */ /* 0x000fe400078efcff */
[----:B------:R-:W-:-:S02]  /*5490*/  LOP3.LUT R51, R11, 0x7ff00000, RZ, 0xc0, !PT ;  /* 0x7ff000000b337812 */ /* 0x000fc400078ec0ff */
[----:B------:R-:W-:Y:S01]  /*54a0*/  MOV R14, 0x1 ;  /* 0x00000001000e7802 */ /* 0x000fe20000000f00 */
[----:B------:R-:W-:Y:S01]  /*54b0*/  @!P4 IMAD.MOV.U32 R20, RZ, RZ, RZ ;  /* 0x000000ffff14c224 */ /* 0x000fe200078e00ff */
[----:B------:R-:W-:Y:S01]  /*54c0*/  @!P4 LOP3.LUT R13, R11, 0x7ff00000, RZ, 0xc0, !PT ;  /* 0x7ff000000b0dc812 */ /* 0x000fe200078ec0ff */
[----:B------:R-:W-:Y:S01]  /*54d0*/  @!P2 DMUL R8, R10, 8.98846567431157953865e+307 ;  /* 0x7fe000000a08a828 */ /* 0x000fe20000000000 */
[C---:B------:R-:W-:Y:S02]  /*54e0*/  ISETP.GE.U32.AND P3, PT, R48.reuse, R51, PT ;  /* 0x000000333000720c */ /* 0x040fe40003f66070 */
[----:B------:R-:W-:Y:S02]  /*54f0*/  @!P4 ISETP.GE.U32.AND P5, PT, R48, R13, PT ;  /* 0x0000000d3000c20c */ /* 0x000fe40003fa6070 */
[C---:B------:R-:W-:Y:S01]  /*5500*/  SEL R13, R49.reuse, 0x63400000, !P3 ;  /* 0x63400000310d7807 */ /* 0x040fe20005800000 */
[----:B------:R-:W0:Y:S01]  /*5510*/  MUFU.RCP64H R15, R9 ;  /* 0x00000009000f7308 */ /* 0x000e220000001800 */
[----:B------:R-:W-:-:S02]  /*5520*/  @!P4 SEL R21, R49, 0x63400000, !P5 ;  /* 0x634000003115c807 */ /* 0x000fc40006800000 */
[--C-:B------:R-:W-:Y:S02]  /*5530*/  LOP3.LUT R13, R13, 0x800fffff, R7.reuse, 0xf8, !PT ;  /* 0x800fffff0d0d7812 */ /* 0x100fe400078ef807 */
[----:B------:R-:W-:Y:S02]  /*5540*/  @!P4 LOP3.LUT R21, R21, 0x80000000, R7, 0xf8, !PT ;  /* 0x800000001515c812 */ /* 0x000fe400078ef807 */
[----:B------:R-:W-:Y:S02]  /*5550*/  @!P2 LOP3.LUT R51, R9, 0x7ff00000, RZ, 0xc0, !PT ;  /* 0x7ff000000933a812 */ /* 0x000fe400078ec0ff */
[----:B------:R-:W-:-:S06]  /*5560*/  @!P4 LOP3.LUT R21, R21, 0x100000, RZ, 0xfc, !PT ;  /* 0x001000001515c812 */ /* 0x000fcc00078efcff */
[----:B------:R-:W-:Y:S02]  /*5570*/  @!P4 DFMA R12, R12, 2, -R20 ;  /* 0x400000000c0cc82b */ /* 0x000fe40000000814 */
[----:B0-----:R-:W-:-:S08]  /*5580*/  DFMA R20, R14, -R8, 1 ;  /* 0x3ff000000e14742b */ /* 0x001fd00000000808 */
[----:B------:R-:W-:-:S08]  /*5590*/  DFMA R20, R20, R20, R20 ;  /* 0x000000141414722b */ /* 0x000fd00000000014 */
[----:B------:R-:W-:-:S08]  /*55a0*/  DFMA R14, R14, R20, R14 ;  /* 0x000000140e0e722b */ /* 0x000fd0000000000e */
[----:B------:R-:W-:-:S08]  /*55b0*/  DFMA R20, R14, -R8, 1 ;  /* 0x3ff000000e14742b */ /* 0x000fd00000000808 */
[----:B------:R-:W-:-:S08]  /*55c0*/  DFMA R14, R14, R20, R14 ;  /* 0x000000140e0e722b */ /* 0x000fd0000000000e */
[----:B------:R-:W-:-:S08]  /*55d0*/  DMUL R20, R14, R12 ;  /* 0x0000000c0e147228 */ /* 0x000fd00000000000 */
[----:B------:R-:W-:-:S08]  /*55e0*/  DFMA R22, R20, -R8, R12 ;  /* 0x800000081416722b */ /* 0x000fd0000000000c */
[----:B------:R-:W-:Y:S01]  /*55f0*/  DFMA R22, R14, R22, R20 ;  /* 0x000000160e16722b */ /* 0x000fe20000000014 */
[----:B------:R-:W-:Y:S01]  /*5600*/  IMAD.MOV.U32 R20, RZ, RZ, R48 ;  /* 0x000000ffff147224 */ /* 0x000fe200078e0030 */
[----:B------:R-:W-:-:S05]  /*5610*/  @!P4 LOP3.LUT R20, R13, 0x7ff00000, RZ, 0xc0, !PT ;  /* 0x7ff000000d14c812 */ /* 0x000fca00078ec0ff */
[----:B------:R-:W-:-:S05]  /*5620*/  VIADD R14, R20, 0xffffffff ;  /* 0xffffffff140e7836 */ /* 0x000fca0000000000 */
[----:B------:R-:W-:Y:S01]  /*5630*/  ISETP.GT.U32.AND P2, PT, R14, 0x7feffffe, PT ;  /* 0x7feffffe0e00780c */ /* 0x000fe20003f44070 */
[----:B------:R-:W-:-:S05]  /*5640*/  VIADD R14, R51, 0xffffffff ;  /* 0xffffffff330e7836 */ /* 0x000fca0000000000 */
[----:B------:R-:W-:-:S13]  /*5650*/  ISETP.GT.U32.OR P2, PT, R14, 0x7feffffe, P2 ;  /* 0x7feffffe0e00780c */ /* 0x000fda0001744470 */
[----:B------:R-:W-:Y:S05]  /*5660*/  @P2 BRA `(.L_x_189) ;  /* 0x00000000006c2947 */ /* 0x000fea0003800000 */
[----:B------:R-:W-:Y:S01]  /*5670*/  LOP3.LUT R7, R11, 0x7ff00000, RZ, 0xc0, !PT ;  /* 0x7ff000000b077812 */ /* 0x000fe200078ec0ff */
[----:B------:R-:W-:-:S03]  /*5680*/  IMAD.MOV.U32 R6, RZ, RZ, RZ ;  /* 0x000000ffff067224 */ /* 0x000fc600078e00ff */
[CC--:B------:R-:W-:Y:S02]  /*5690*/  ISETP.GE.U32.AND P2, PT, R48.reuse, R7.reuse, PT ;  /* 0x000000073000720c */ /* 0x0c0fe40003f46070 */
[----:B------:R-:W-:Y:S02]  /*56a0*/  VIADDMNMX R48, R48, -R7, 0xb9600000, !PT ;  /* 0xb960000030307446 */ /* 0x000fe40007800907 */
[----:B------:R-:W-:Y:S02]  /*56b0*/  SEL R49, R49, 0x63400000, !P2 ;  /* 0x6340000031317807 */ /* 0x000fe40005000000 */
[----:B------:R-:W-:-:S05]  /*56c0*/  VIMNMX R48, PT, PT, R48, 0x46a00000, PT ;  /* 0x46a0000030307848 */ /* 0x000fca0003fe0100 */
[----:B------:R-:W-:-:S05]  /*56d0*/  IMAD.IADD R48, R48, 0x1, -R49 ;  /* 0x0000000130307824 */ /* 0x000fca00078e0a31 */
        /* <DEDUP_REMOVED lines=20> */
.L_x_189:
        /* <DEDUP_REMOVED lines=16> */
.L_x_192:
[----:B------:R-:W-:Y:S02]  /*5920*/  LOP3.LUT R15, R11, 0x80000, RZ, 0xfc, !PT ;  /* 0x000800000b0f7812 */ /* 0x000fe400078efcff */
[----:B------:R-:W-:Y:S01]  /*5930*/  MOV R14, R10 ;  /* 0x0000000a000e7202 */ /* 0x000fe20000000f00 */
[----:B------:R-:W-:Y:S06]  /*5940*/  BRA `(.L_x_190) ;  /* 0x0000000000087947 */ /* 0x000fec0003800000 */
.L_x_191:
[----:B------:R-:W-:Y:S01]  /*5950*/  LOP3.LUT R15, R7, 0x80000, RZ, 0xfc, !PT ;  /* 0x00080000070f7812 */ /* 0x000fe200078efcff */
[----:B------:R-:W-:-:S07]  /*5960*/  IMAD.MOV.U32 R14, RZ, RZ, R6 ;  /* 0x000000ffff0e7224 */ /* 0x000fce00078e0006 */
.L_x_190:
[----:B------:R-:W-:Y:S05]  /*5970*/  BSYNC.RECONVERGENT B0 ;  /* 0x0000000000007941 */ /* 0x000fea0003800200 */
.L_x_188:
[----:B------:R-:W-:Y:S02]  /*5980*/  IMAD.MOV.U32 R6, RZ, RZ, R0 ;  /* 0x000000ffff067224 */ /* 0x000fe400078e0000 */
[----:B------:R-:W-:-:S04]  /*5990*/  IMAD.MOV.U32 R7, RZ, RZ, 0x0 ;  /* 0x00000000ff077424 */ /* 0x000fc800078e00ff */
[----:B------:R-:W-:Y:S05]  /*59a0*/  RET.REL.NODEC R6 `(_Z26calculateHistEntropyCuda2DPKdPKiS0_S2_S2_S0_PiPdS4_S4_S4_S4_S4_S4_S3_PS4_) ;  /* 0xffffffa406947950 */ /* 0x000fea0003c3ffff */
.L_x_193:
        /* <DEDUP_REMOVED lines=13> */
.L_x_195:


//--------------------- .nv.global.init           --------------------------
	.section	.nv.global.init,"aw",@progbits
	.align	8
.nv.global.init:
	.type		EPSD,@object
	.size		EPSD,(.L_0 - EPSD)
EPSD:
        /*0000*/ 	.byte	0x00, 0x00, 0x00, 0x00, 0x00, 0x00, 0xb0, 0x3c
.L_0:


//--------------------- .nv.shared.reserved.0     --------------------------
	.section	.nv.shared.reserved.0,"aw",@nobits
	.weak		__nv_reservedSMEM_offset_0_alias
	.size		__nv_reservedSMEM_offset_0_alias, 0, 64
	.other		__nv_reservedSMEM_offset_0_alias,@"STO_CUDA_RESERVED_SHARED STV_DEFAULT"
__nv_reservedSMEM_offset_0_alias:
	.zero		0
	.zero		64


//--------------------- .nv.constant0._Z26calculateHistEntropyCuda3DPKdPKiS0_S2_S2_S2_S0_S0_S2_S2_PiPdS4_S4_S4_S4_S4_S4_S3_PS4_ --------------------------
	.section	.nv.constant0._Z26calculateHistEntropyCuda3DPKdPKiS0_S2_S2_S2_S0_S0_S2_S2_PiPdS4_S4_S4_S4_S4_S4_S3_PS4_,"a",@progbits
	.sectionflags	@""
	.align	4
.nv.constant0._Z26calculateHistEntropyCuda3DPKdPKiS0_S2_S2_S2_S0_S0_S2_S2_PiPdS4_S4_S4_S4_S4_S4_S3_PS4_:
	.zero		1056


//--------------------- .nv.constant0._Z26calculateHistEntropyCuda2DPKdPKiS0_S2_S2_S0_PiPdS4_S4_S4_S4_S4_S4_S3_PS4_ --------------------------
	.section	.nv.constant0._Z26calculateHistEntropyCuda2DPKdPKiS0_S2_S2_S0_PiPdS4_S4_S4_S4_S4_S4_S3_PS4_,"a",@progbits
	.sectionflags	@""
	.align	4
.nv.constant0._Z26calculateHistEntropyCuda2DPKdPKiS0_S2_S2_S0_PiPdS4_S4_S4_S4_S4_S4_S3_PS4_:
	.zero		1024


//--------------------- SYMBOLS --------------------------

	.type		.nv.reservedSmem.offset0,@object
	.size		.nv.reservedSmem.offset0,0x4
	.type		malloc,@function
	.type		free,@function
